def attn_fwd(
    Q,
    K,
    V,
    Out,
    Lse,
    sm_scale,
    stride_qz,
    stride_qh,
    stride_qm,
    stride_qk,
    stride_kz,
    stride_kh,
    stride_kn,
    stride_kk,
    stride_vz,
    stride_vh,
    stride_vn,
    stride_vk,
    stride_oz,
    stride_oh,
    stride_om,
    stride_ok,
    seqlen_q,
    seqlen_k,
    BLOCK_M: tl.constexpr,
    BLOCK_N: tl.constexpr,
    HEAD_DIM: tl.constexpr,
    CAUSAL: tl.constexpr,
):
    start_m = tl.program_id(0)
    off_hz = tl.program_id(1)
    q_off = off_hz * stride_qh
    k_off = off_hz * stride_kh
    v_off = off_hz * stride_vh
    offs_m = start_m * BLOCK_M + tl.arange(0, BLOCK_M)
    offs_d = tl.arange(0, HEAD_DIM)
    offs_n = tl.arange(0, BLOCK_N)
    q_ptrs = Q + q_off + offs_m[:, None] * stride_qm + offs_d[None, :] * stride_qk
    k_ptrs = K + k_off + offs_d[:, None] * stride_kk + offs_n[None, :] * stride_kn
    v_ptrs = V + v_off + offs_n[:, None] * stride_vn + offs_d[None, :] * stride_vk
    m_i = tl.full([BLOCK_M], float("-inf"), dtype=tl.float32)
    l_i = tl.zeros([BLOCK_M], dtype=tl.float32) + 1.0
    acc = tl.zeros([BLOCK_M, HEAD_DIM], dtype=tl.float32)
    q = tl.load(q_ptrs)
    acc, l_i, m_i = _attn_fwd_inner(
        acc,
        l_i,
        m_i,
        q,
        k_ptrs,
        v_ptrs,
        sm_scale,
        stride_kn,
        stride_vn,
        start_m,
        seqlen_k,
        BLOCK_M,
        BLOCK_N,
        HEAD_DIM,
        CAUSAL,
    )
    acc = acc / l_i[:, None]
    lse = m_i + tl.math.log2(l_i) / 1.4426950408889634
    o_ptrs = (
        Out
        + off_hz * stride_oh
        + offs_m[:, None] * stride_om
        + offs_d[None, :] * stride_ok
    )
    tl.store(o_ptrs, acc.to(Out.dtype.element_ty))
    tl.store(Lse + off_hz * seqlen_q + offs_m, lse)

# config = {"BLOCK_M": 32, "BLOCK_N": 16, "HEAD_DIM": 64, "arch": "sm_100", "causal": true, "dtype": "bf16", "num_stages": 2, "num_warps": 8}
# arch = sm_100


// ===== COMPILED SASS (sm_100a) =====

	.target	sm_100a

	.elftype	@"ET_EXEC"


//--------------------- .note.nv.tkinfo           --------------------------
	.section	.note.nv.tkinfo,"",@"SHT_NOTE"
	.sectionflags	@"SHF_NOTE_NV_TKINFO"
	.tkinfo
        /*0018*/ 	.word	0x00000081
        /*0030*/ 	.string	""
        /*0030*/ 	.string	"ptxas-blackwell"
        /*0030*/ 	.string	"Cuda compilation tools, release 12.9, V12.9.86"
        /*0030*/ 	.string	"Build cuda_12.9.r12.9/compiler.36037853_0"
        /*0030*/ 	.string	"-v  -suppress-debug-info  -lineinfo  -arch sm_100a "



//--------------------- .note.nv.cuver            --------------------------
	.section	.note.nv.cuver,"",@"SHT_NOTE"
	.sectionflags	@"SHF_NOTE_NV_CUVER"
        /*0018*/ 	.short	0x0001
        /*001a*/ 	.short	0x0064
        /*001c*/ 	.short	0x0001
        /*001e*/ 	.short	0x0000
        /*0020*/ 	.short	0x0001
        /*0022*/ 	.short	0x0000


//--------------------- .nv.info                  --------------------------
	.section	.nv.info,"",@"SHT_CUDA_INFO"
	.align	4


	//----- nvinfo : EIATTR_REGCOUNT
	.align		4
        /*0000*/ 	.byte	0x04, 0x2f
        /*0002*/ 	.short	(.L_2 - .L_1)
	.align		4
.L_1:
        /*0004*/ 	.word	index@(attn_fwd)
        /*0008*/ 	.word	0x00000067


	//----- nvinfo : EIATTR_FRAME_SIZE
	.align		4
.L_2:
        /*000c*/ 	.byte	0x04, 0x11
        /*000e*/ 	.short	(.L_4 - .L_3)
	.align		4
.L_3:
        /*0010*/ 	.word	index@(attn_fwd)
        /*0014*/ 	.word	0x00000000


	//----- nvinfo : EIATTR_MIN_STACK_SIZE
	.align		4
.L_4:
        /*0018*/ 	.byte	0x04, 0x12
        /*001a*/ 	.short	(.L_6 - .L_5)
	.align		4
.L_5:
        /*001c*/ 	.word	index@(attn_fwd)
        /*0020*/ 	.word	0x00000000
.L_6:


//--------------------- .nv.info.attn_fwd         --------------------------
	.section	.nv.info.attn_fwd,"",@"SHT_CUDA_INFO"
	.sectionflags	@""
	.align	4


	//----- nvinfo : EIATTR_CUDA_API_VERSION
	.align		4
        /*0000*/ 	.byte	0x04, 0x37
        /*0002*/ 	.short	(.L_8 - .L_7)
.L_7:
        /*0004*/ 	.word	0x00000081


	//----- nvinfo : EIATTR_KPARAM_INFO
	.align		4
.L_8:
        /*0008*/ 	.byte	0x04, 0x17
        /*000a*/ 	.short	(.L_10 - .L_9)
.L_9:
        /*000c*/ 	.word	0x00000000
        /*0010*/ 	.short	0x0019
        /*0012*/ 	.short	0x0080
        /*0014*/ 	.byte	0x00, 0xf4, 0x21, 0x00


	//----- nvinfo : EIATTR_KPARAM_INFO
	.align		4
.L_10:
        /*0018*/ 	.byte	0x04, 0x17
        /*001a*/ 	.short	(.L_12 - .L_11)
.L_11:
        /*001c*/ 	.word	0x00000000
        /*0020*/ 	.short	0x0018
        /*0022*/ 	.short	0x0078
        /*0024*/ 	.byte	0x00, 0xf4, 0x21, 0x00


	//----- nvinfo : EIATTR_KPARAM_INFO
	.align		4
.L_12:
        /*0028*/ 	.byte	0x04, 0x17
        /*002a*/ 	.short	(.L_14 - .L_13)
.L_13:
        /*002c*/ 	.word	0x00000000
        /*0030*/ 	.short	0x0017
        /*0032*/ 	.short	0x0070
        /*0034*/ 	.byte	0x00, 0xf0, 0x11, 0x00


	//----- nvinfo : EIATTR_KPARAM_INFO
	.align		4
.L_14:
        /*0038*/ 	.byte	0x04, 0x17
        /*003a*/ 	.short	(.L_16 - .L_15)
.L_15:
        /*003c*/ 	.word	0x00000000
        /*0040*/ 	.short	0x0016
        /*0042*/ 	.short	0x006c
        /*0044*/ 	.byte	0x00, 0xf0, 0x11, 0x00


	//----- nvinfo : EIATTR_KPARAM_INFO
	.align		4
.L_16:
        /*0048*/ 	.byte	0x04, 0x17
        /*004a*/ 	.short	(.L_18 - .L_17)
.L_17:
        /*004c*/ 	.word	0x00000000
        /*0050*/ 	.short	0x0015
        /*0052*/ 	.short	0x0068
        /*0054*/ 	.byte	0x00, 0xf0, 0x11, 0x00


	//----- nvinfo : EIATTR_KPARAM_INFO
	.align		4
.L_18:
        /*0058*/ 	.byte	0x04, 0x17
        /*005a*/ 	.short	(.L_20 - .L_19)
.L_19:
        /*005c*/ 	.word	0x00000000
        /*0060*/ 	.short	0x0014
        /*0062*/ 	.short	0x0064
        /*0064*/ 	.byte	0x00, 0xf0, 0x11, 0x00


	//----- nvinfo : EIATTR_KPARAM_INFO
	.align		4
.L_20:
        /*0068*/ 	.byte	0x04, 0x17
        /*006a*/ 	.short	(.L_22 - .L_21)
.L_21:
        /*006c*/ 	.word	0x00000000
        /*0070*/ 	.short	0x0013
        /*0072*/ 	.short	0x0060
        /*0074*/ 	.byte	0x00, 0xf0, 0x11, 0x00


	//----- nvinfo : EIATTR_KPARAM_INFO
	.align		4
.L_22:
        /*0078*/ 	.byte	0x04, 0x17
        /*007a*/ 	.short	(.L_24 - .L_23)
.L_23:
        /*007c*/ 	.word	0x00000000
        /*0080*/ 	.short	0x0012
        /*0082*/ 	.short	0x005c
        /*0084*/ 	.byte	0x00, 0xf0, 0x11, 0x00


	//----- nvinfo : EIATTR_KPARAM_INFO
	.align		4
.L_24:
        /*0088*/ 	.byte	0x04, 0x17
        /*008a*/ 	.short	(.L_26 - .L_25)
.L_25:
        /*008c*/ 	.word	0x00000000
        /*0090*/ 	.short	0x0011
        /*0092*/ 	.short	0x0058
        /*0094*/ 	.byte	0x00, 0xf0, 0x11, 0x00


	//----- nvinfo : EIATTR_KPARAM_INFO
	.align		4
.L_26:
        /*0098*/ 	.byte	0x04, 0x17
        /*009a*/ 	.short	(.L_28 - .L_27)
.L_27:
        /*009c*/ 	.word	0x00000000
        /*00a0*/ 	.short	0x0010
        /*00a2*/ 	.short	0x0054
        /*00a4*/ 	.byte	0x00, 0xf0, 0x11, 0x00


	//----- nvinfo : EIATTR_KPARAM_INFO
	.align		4
.L_28:
        /*00a8*/ 	.byte	0x04, 0x17
        /*00aa*/ 	.short	(.L_30 - .L_29)
.L_29:
        /*00ac*/ 	.word	0x00000000
        /*00b0*/ 	.short	0x000f
        /*00b2*/ 	.short	0x0050
        /*00b4*/ 	.byte	0x00, 0xf0, 0x11, 0x00


	//----- nvinfo : EIATTR_KPARAM_INFO
	.align		4
.L_30:
        /*00b8*/ 	.byte	0x04, 0x17
        /*00ba*/ 	.short	(.L_32 - .L_31)
.L_31:
        /*00bc*/ 	.word	0x00000000
        /*00c0*/ 	.short	0x000e
        /*00c2*/ 	.short	0x004c
        /*00c4*/ 	.byte	0x00, 0xf0, 0x11, 0x00


	//----- nvinfo : EIATTR_KPARAM_INFO
	.align		4
.L_32:
        /*00c8*/ 	.byte	0x04, 0x17
        /*00ca*/ 	.short	(.L_34 - .L_33)
.L_33:
        /*00cc*/ 	.word	0x00000000
        /*00d0*/ 	.short	0x000d
        /*00d2*/ 	.short	0x0048
        /*00d4*/ 	.byte	0x00, 0xf0, 0x11, 0x00


	//----- nvinfo : EIATTR_KPARAM_INFO
	.align		4
.L_34:
        /*00d8*/ 	.byte	0x04, 0x17
        /*00da*/ 	.short	(.L_36 - .L_35)
.L_35:
        /*00dc*/ 	.word	0x00000000
        /*00e0*/ 	.short	0x000c
        /*00e2*/ 	.short	0x0044
        /*00e4*/ 	.byte	0x00, 0xf0, 0x11, 0x00


	//----- nvinfo : EIATTR_KPARAM_INFO
	.align		4
.L_36:
        /*00e8*/ 	.byte	0x04, 0x17
        /*00ea*/ 	.short	(.L_38 - .L_37)
.L_37:
        /*00ec*/ 	.word	0x00000000
        /*00f0*/ 	.short	0x000b
        /*00f2*/ 	.short	0x0040
        /*00f4*/ 	.byte	0x00, 0xf0, 0x11, 0x00


	//----- nvinfo : EIATTR_KPARAM_INFO
	.align		4
.L_38:
        /*00f8*/ 	.byte	0x04, 0x17
        /*00fa*/ 	.short	(.L_40 - .L_39)
.L_39:
        /*00fc*/ 	.word	0x00000000
        /*0100*/ 	.short	0x000a
        /*0102*/ 	.short	0x003c
        /*0104*/ 	.byte	0x00, 0xf0, 0x11, 0x00


	//----- nvinfo : EIATTR_KPARAM_INFO
	.align		4
.L_40:
        /*0108*/ 	.byte	0x04, 0x17
        /*010a*/ 	.short	(.L_42 - .L_41)
.L_41:
        /*010c*/ 	.word	0x00000000
        /*0110*/ 	.short	0x0009
        /*0112*/ 	.short	0x0038
        /*0114*/ 	.byte	0x00, 0xf0, 0x11, 0x00


	//----- nvinfo : EIATTR_KPARAM_INFO
	.align		4
.L_42:
        /*0118*/ 	.byte	0x04, 0x17
        /*011a*/ 	.short	(.L_44 - .L_43)
.L_43:
        /*011c*/ 	.word	0x00000000
        /*0120*/ 	.short	0x0008
        /*0122*/ 	.short	0x0034
        /*0124*/ 	.byte	0x00, 0xf0, 0x11, 0x00


	//----- nvinfo : EIATTR_KPARAM_INFO
	.align		4
.L_44:
        /*0128*/ 	.byte	0x04, 0x17
        /*012a*/ 	.short	(.L_46 - .L_45)
.L_45:
        /*012c*/ 	.word	0x00000000
        /*0130*/ 	.short	0x0007
        /*0132*/ 	.short	0x0030
        /*0134*/ 	.byte	0x00, 0xf0, 0x11, 0x00


	//----- nvinfo : EIATTR_KPARAM_INFO
	.align		4
.L_46:
        /*0138*/ 	.byte	0x04, 0x17
        /*013a*/ 	.short	(.L_48 - .L_47)
.L_47:
        /*013c*/ 	.word	0x00000000
        /*0140*/ 	.short	0x0006
        /*0142*/ 	.short	0x002c
        /*0144*/ 	.byte	0x00, 0xf0, 0x11, 0x00


	//----- nvinfo : EIATTR_KPARAM_INFO
	.align		4
.L_48:
        /*0148*/ 	.byte	0x04, 0x17
        /*014a*/ 	.short	(.L_50 - .L_49)
.L_49:
        /*014c*/ 	.word	0x00000000
        /*0150*/ 	.short	0x0005
        /*0152*/ 	.short	0x0028
        /*0154*/ 	.byte	0x00, 0xf0, 0x11, 0x00


	//----- nvinfo : EIATTR_KPARAM_INFO
	.align		4
.L_50:
        /*0158*/ 	.byte	0x04, 0x17
        /*015a*/ 	.short	(.L_52 - .L_51)
.L_51:
        /*015c*/ 	.word	0x00000000
        /*0160*/ 	.short	0x0004
        /*0162*/ 	.short	0x0020
        /*0164*/ 	.byte	0x00, 0xf4, 0x21, 0x00


	//----- nvinfo : EIATTR_KPARAM_INFO
	.align		4
.L_52:
        /*0168*/ 	.byte	0x04, 0x17
        /*016a*/ 	.short	(.L_54 - .L_53)
.L_53:
        /*016c*/ 	.word	0x00000000
        /*0170*/ 	.short	0x0003
        /*0172*/ 	.short	0x0018
        /*0174*/ 	.byte	0x00, 0xf4, 0x21, 0x00


	//----- nvinfo : EIATTR_KPARAM_INFO
	.align		4
.L_54:
        /*0178*/ 	.byte	0x04, 0x17
        /*017a*/ 	.short	(.L_56 - .L_55)
.L_55:
        /*017c*/ 	.word	0x00000000
        /*0180*/ 	.short	0x0002
        /*0182*/ 	.short	0x0010
        /*0184*/ 	.byte	0x00, 0xf4, 0x21, 0x00


	//----- nvinfo : EIATTR_KPARAM_INFO
	.align		4
.L_56:
        /*0188*/ 	.byte	0x04, 0x17
        /*018a*/ 	.short	(.L_58 - .L_57)
.L_57:
        /*018c*/ 	.word	0x00000000
        /*0190*/ 	.short	0x0001
        /*0192*/ 	.short	0x0008
        /*0194*/ 	.byte	0x00, 0xf4, 0x21, 0x00


	//----- nvinfo : EIATTR_KPARAM_INFO
	.align		4
.L_58:
        /*0198*/ 	.byte	0x04, 0x17
        /*019a*/ 	.short	(.L_60 - .L_59)
.L_59:
        /*019c*/ 	.word	0x00000000
        /*01a0*/ 	.short	0x0000
        /*01a2*/ 	.short	0x0000
        /*01a4*/ 	.byte	0x00, 0xf4, 0x21, 0x00


	//----- nvinfo : EIATTR_SPARSE_MMA_MASK
	.align		4
.L_60:
        /*01a8*/ 	.byte	0x03, 0x50
        /*01aa*/ 	.short	0x0000


	//----- nvinfo : EIATTR_MAXREG_COUNT
	.align		4
        /*01ac*/ 	.byte	0x03, 0x1b
        /*01ae*/ 	.short	0x00ff


	//----- nvinfo : EIATTR_NUM_BARRIERS
	.align		4
        /*01b0*/ 	.byte	0x02, 0x4c
        /*01b2*/ 	.byte	0x01
	.zero		1


	//----- nvinfo : EIATTR_COOP_GROUP_MASK_REGIDS
	.align		4
        /*01b4*/ 	.byte	0x04, 0x29
        /*01b6*/ 	.short	(.L_62 - .L_61)


	//   ....[0]....
.L_61:
        /*01b8*/ 	.word	0xffffffff


	//   ....[1]....
        /*01bc*/ 	.word	0xffffffff


	//   ....[2]....
        /*01c0*/ 	.word	0xffffffff


	//   ....[3]....
        /*01c4*/ 	.word	0xffffffff


	//   ....[4]....
        /*01c8*/ 	.word	0xffffffff


	//   ....[5]....
        /*01cc*/ 	.word	0xffffffff


	//   ....[6]....
        /*01d0*/ 	.word	0xffffffff


	//   ....[7]....
        /*01d4*/ 	.word	0xffffffff


	//   ....[8]....
        /*01d8*/ 	.word	0xffffffff


	//   ....[9]....
        /*01dc*/ 	.word	0xffffffff


	//   ....[10]....
        /*01e0*/ 	.word	0xffffffff


	//   ....[11]....
        /*01e4*/ 	.word	0xffffffff


	//   ....[12]....
        /*01e8*/ 	.word	0xffffffff


	//   ....[13]....
        /*01ec*/ 	.word	0xffffffff


	//   ....[14]....
        /*01f0*/ 	.word	0xffffffff


	//   ....[15]....
        /*01f4*/ 	.word	0xffffffff


	//   ....[16]....
        /*01f8*/ 	.word	0xffffffff


	//   ....[17]....
        /*01fc*/ 	.word	0xffffffff


	//----- nvinfo : EIATTR_COOP_GROUP_INSTR_OFFSETS
	.align		4
.L_62:
        /*0200*/ 	.byte	0x04, 0x28
        /*0202*/ 	.short	(.L_64 - .L_63)


	//   ....[0]....
.L_63:
        /*0204*/ 	.word	0x00001290


	//   ....[1]....
        /*0208*/ 	.word	0x000012a0


	//   ....[2]....
        /*020c*/ 	.word	0x000012b0


	//   ....[3]....
        /*0210*/ 	.word	0x000012c0


	//   ....[4]....
        /*0214*/ 	.word	0x00001300


	//   ....[5]....
        /*0218*/ 	.word	0x00001320


	//   ....[6]....
        /*021c*/ 	.word	0x00001330


	//   ....[7]....
        /*0220*/ 	.word	0x00001340


	//   ....[8]....
        /*0224*/ 	.word	0x000013f0


	//   ....[9]....
        /*0228*/ 	.word	0x000015b0


	//   ....[10]....
        /*022c*/ 	.word	0x00001680


	//   ....[11]....
        /*0230*/ 	.word	0x00001690


	//   ....[12]....
        /*0234*/ 	.word	0x000016b0


	//   ....[13]....
        /*0238*/ 	.word	0x000016c0


	//   ....[14]....
        /*023c*/ 	.word	0x000016f0


	//   ....[15]....
        /*0240*/ 	.word	0x00001730


	//   ....[16]....
        /*0244*/ 	.word	0x00001740


	//   ....[17]....
        /*0248*/ 	.word	0x000017e0


	//----- nvinfo : EIATTR_VRC_CTA_INIT_COUNT
	.align		4
.L_64:
        /*024c*/ 	.byte	0x02, 0x4a
	.zero		1
	.zero		1


	//----- nvinfo : EIATTR_EXIT_INSTR_OFFSETS
	.align		4
        /*0250*/ 	.byte	0x04, 0x1c
        /*0252*/ 	.short	(.L_66 - .L_65)


	//   ....[0]....
.L_65:
        /*0254*/ 	.word	0x00002be0


	//   ....[1]....
        /*0258*/ 	.word	0x00002c10


	//----- nvinfo : EIATTR_REQNTID
	.align		4
.L_66:
        /*025c*/ 	.byte	0x04, 0x10
        /*025e*/ 	.short	(.L_68 - .L_67)
.L_67:
        /*0260*/ 	.word	0x00000100
        /*0264*/ 	.word	0x00000001
        /*0268*/ 	.word	0x00000001


	//----- nvinfo : EIATTR_CBANK_PARAM_SIZE
	.align		4
.L_68:
        /*026c*/ 	.byte	0x03, 0x19
        /*026e*/ 	.short	0x0088


	//----- nvinfo : EIATTR_PARAM_CBANK
	.align		4
        /*0270*/ 	.byte	0x04, 0x0a
        /*0272*/ 	.short	(.L_70 - .L_69)
	.align		4
.L_69:
        /*0274*/ 	.word	index@(.nv.constant0.attn_fwd)
        /*0278*/ 	.short	0x0380
        /*027a*/ 	.short	0x0088


	//----- nvinfo : EIATTR_SW_WAR
	.align		4
.L_70:
        /*027c*/ 	.byte	0x04, 0x36
        /*027e*/ 	.short	(.L_72 - .L_71)
.L_71:
        /*0280*/ 	.word	0x00000008
.L_72:


//--------------------- .nv.compat                --------------------------
	.section	.nv.compat,"",@"SHT_CUDA_COMPAT_INFO"
	.align	4
        /*0000*/ 	.byte	0x02, 0x02, 0x01, 0x00, 0x02, 0x05, 0x05, 0x00, 0x02, 0x03, 0x00, 0x00, 0x02, 0x06, 0x01, 0x00


//--------------------- .nv.callgraph             --------------------------
	.section	.nv.callgraph,"",@"SHT_CUDA_CALLGRAPH"
	.align	4
	.sectionentsize	8
	.align		4
        /*0000*/ 	.word	0x00000000
	.align		4
        /*0004*/ 	.word	0xffffffff
	.align		4
        /*0008*/ 	.word	0x00000000
	.align		4
        /*000c*/ 	.word	0xfffffffe
	.align		4
        /*0010*/ 	.word	0x00000000
	.align		4
        /*0014*/ 	.word	0xfffffffd
	.align		4
        /*0018*/ 	.word	0x00000000
	.align		4
        /*001c*/ 	.word	0xfffffffc


//--------------------- .nv.constant4             --------------------------
	.section	.nv.constant4,"a",@progbits
	.align	8
	.align		8
.nv.constant4:
        /*0000*/ 	.dword	_$_str


//--------------------- .text.attn_fwd            --------------------------
	.section	.text.attn_fwd,"ax",@progbits
	.align	128
        .global         attn_fwd
        .type           attn_fwd,@function
        .size           attn_fwd,(.L_x_3 - attn_fwd)
        .other          attn_fwd,@"STO_CUDA_ENTRY STV_DEFAULT"
attn_fwd:
.text.attn_fwd:
[----:B------:R-:W0:Y:S01]  /*0000*/  LDC R1, c[0x0][0x37c] ;  /* 0x0000df00ff017b82 */ /* 0x000e220000000800 */
[----:B------:R-:W1:Y:S07]  /*0010*/  S2R R56, SR_CTAID.X ;  /* 0x0000000000387919 */ /* 0x000e6e0000002500 */
[----:B------:R-:W2:Y:S01]  /*0020*/  S2UR UR7, SR_CTAID.Y ;  /* 0x00000000000779c3 */ /* 0x000ea20000002600 */
[----:B------:R-:W2:Y:S01]  /*0030*/  LDCU.64 UR4, c[0x0][0x3b0] ;  /* 0x00007600ff0477ac */ /* 0x000ea20008000a00 */
[----:B------:R-:W3:Y:S01]  /*0040*/  S2R R3, SR_TID.X ;  /* 0x0000000000037919 */ /* 0x000ee20000002100 */
[----:B------:R-:W4:Y:S05]  /*0050*/  LDCU.64 UR10, c[0x0][0x358] ;  /* 0x00006b00ff0a77ac */ /* 0x000f2a0008000a00 */
[----:B------:R-:W5:Y:S08]  /*0060*/  LDC R13, c[0x0][0x3b8] ;  /* 0x0000ee00ff0d7b82 */ /* 0x000f700000000800 */
[----:B------:R-:W0:Y:S01]  /*0070*/  LDC.64 R18, c[0x0][0x380] ;  /* 0x0000e000ff127b82 */ /* 0x000e220000000a00 */
[----:B--2---:R-:W-:-:S04]  /*0080*/  UIMAD UR4, UR7, UR4, URZ ;  /* 0x00000004070472a4 */ /* 0x004fc8000f8e02ff */
[----:B------:R-:W-:Y:S01]  /*0090*/  USHF.L.U32 UR6, UR4, 0x1, URZ ;  /* 0x0000000104067899 */ /* 0x000fe200080006ff */
[----:B-1----:R-:W-:Y:S01]  /*00a0*/  IMAD.SHL.U32 R56, R56, 0x20, RZ ;  /* 0x0000002038387824 */ /* 0x002fe200078e00ff */
[----:B---3--:R-:W-:-:S04]  /*00b0*/  SHF.R.U32.HI R64, RZ, 0x5, R3 ;  /* 0x00000005ff407819 */ /* 0x008fc80000011603 */
[----:B------:R-:W-:Y:S02]  /*00c0*/  LOP3.LUT R65, R56, 0x1f, R3, 0xf8, !PT ;  /* 0x0000001f38417812 */ /* 0x000fe400078ef803 */
[----:B------:R-:W-:Y:S02]  /*00d0*/  SGXT.U32 R64, R64, 0x3 ;  /* 0x000000034040781a */ /* 0x000fe40000000000 */
[----:B------:R-:W-:Y:S01]  /*00e0*/  LEA.HI R63, R3, 0x18, RZ, 0x1b ;  /* 0x00000018033f7811 */ /* 0x000fe200078fd8ff */
[----:B------:R-:W-:Y:S01]  /*00f0*/  IMAD R0, R65, UR5, RZ ;  /* 0x0000000541007c24 */ /* 0x000fe2000f8e02ff */
[----:B------:R-:W-:Y:S01]  /*0100*/  UIMAD.WIDE UR4, UR4, 0x2, URZ ;  /* 0x00000002040478a5 */ /* 0x000fe2000f8e02ff */
[----:B-----5:R-:W-:Y:S02]  /*0110*/  IMAD R2, R64, R13, RZ ;  /* 0x0000000d40027224 */ /* 0x020fe400078e02ff */
[C---:B------:R-:W-:Y:S02]  /*0120*/  IMAD.SHL.U32 R5, R0.reuse, 0x2, RZ ;  /* 0x0000000200057824 */ /* 0x040fe400078e00ff */
[----:B------:R-:W-:-:S03]  /*0130*/  IMAD.HI R0, R0, 0x2, RZ ;  /* 0x0000000200007827 */ /* 0x000fc600078e02ff */
[----:B0-----:R-:W-:Y:S01]  /*0140*/  IADD3 R17, P0, P1, R5, UR6, R18 ;  /* 0x0000000605117c10 */ /* 0x001fe2000f91e012 */
[----:B------:R-:W-:-:S03]  /*0150*/  IMAD R7, R13, 0x8, R2 ;  /* 0x000000080d077824 */ /* 0x000fc600078e0202 */
[----:B------:R-:W-:Y:S01]  /*0160*/  IADD3.X R19, PT, PT, R0, UR5, R19, P0, P1 ;  /* 0x0000000500137c10 */ /* 0x000fe200087e2413 */
[----:B------:R-:W-:Y:S01]  /*0170*/  IMAD R0, R13, 0x8, R7 ;  /* 0x000000080d007824 */ /* 0x000fe200078e0207 */
[CC--:B------:R-:W-:Y:S02]  /*0180*/  LEA R4, P0, R2.reuse, R17.reuse, 0x1 ;  /* 0x0000001102047211 */ /* 0x0c0fe400078008ff */
[----:B------:R-:W-:Y:S02]  /*0190*/  LEA R6, P1, R7, R17, 0x1 ;  /* 0x0000001107067211 */ /* 0x000fe400078208ff */
[----:B------:R-:W-:Y:S02]  /*01a0*/  LEA.HI.X.SX32 R5, R2, R19, 0x1, P0 ;  /* 0x0000001302057211 */ /* 0x000fe400000f0eff */
[C---:B------:R-:W-:Y:S01]  /*01b0*/  LEA R8, P0, R0.reuse, R17, 0x1 ;  /* 0x0000001100087211 */ /* 0x040fe200078008ff */
[----:B------:R-:W-:Y:S01]  /*01c0*/  IMAD R2, R63, R13, RZ ;  /* 0x0000000d3f027224 */ /* 0x000fe200078e02ff */
[----:B------:R-:W-:Y:S01]  /*01d0*/  LEA.HI R62, R3, 0x38, RZ, 0x1b ;  /* 0x00000038033e7811 */ /* 0x000fe200078fd8ff */
[----:B----4-:R0:W2:Y:S01]  /*01e0*/  LDG.E.U16 R18, desc[UR10][R4.64] ;  /* 0x0000000a04127981 */ /* 0x0100a2000c1e1500 */
[----:B------:R-:W-:Y:S01]  /*01f0*/  LEA.HI.X.SX32 R9, R0, R19, 0x1, P0 ;  /* 0x0000001300097211 */ /* 0x000fe200000f0eff */
[----:B------:R-:W-:Y:S01]  /*0200*/  IMAD R0, R13, 0x10, R0 ;  /* 0x000000100d007824 */ /* 0x000fe200078e0200 */
[----:B------:R-:W-:Y:S01]  /*0210*/  LEA R10, P0, R2, R17, 0x1 ;  /* 0x00000011020a7211 */ /* 0x000fe200078008ff */
[----:B------:R-:W-:Y:S01]  /*0220*/  IMAD R16, R62, R13, RZ ;  /* 0x0000000d3e107224 */ /* 0x000fe200078e02ff */
[----:B------:R-:W-:Y:S01]  /*0230*/  LEA.HI.X.SX32 R7, R7, R19, 0x1, P1 ;  /* 0x0000001307077211 */ /* 0x000fe200008f0eff */
[----:B------:R-:W3:Y:S01]  /*0240*/  LDG.E.U16 R22, desc[UR10][R8.64] ;  /* 0x0000000a08167981 */ /* 0x000ee2000c1e1500 */
[----:B------:R-:W-:-:S02]  /*0250*/  LEA R15, R13, R0, 0x3 ;  /* 0x000000000d0f7211 */ /* 0x000fc400078e18ff */
[----:B------:R-:W-:Y:S01]  /*0260*/  LEA.HI.X.SX32 R11, R2, R19, 0x1, P0 ;  /* 0x00000013020b7211 */ /* 0x000fe200000f0eff */
[----:B------:R1:W4:Y:S01]  /*0270*/  LDG.E.U16 R20, desc[UR10][R6.64] ;  /* 0x0000000a06147981 */ /* 0x000322000c1e1500 */
[-C--:B0-----:R-:W-:Y:S01]  /*0280*/  LEA R4, P0, R15, R17.reuse, 0x1 ;  /* 0x000000110f047211 */ /* 0x081fe200078008ff */
[----:B------:R-:W-:Y:S01]  /*0290*/  IMAD R2, R13, 0x8, R15 ;  /* 0x000000080d027824 */ /* 0x000fe200078e020f */
[C---:B------:R-:W-:Y:S01]  /*02a0*/  LEA R12, P1, R0.reuse, R17, 0x1 ;  /* 0x00000011000c7211 */ /* 0x040fe200078208ff */
[----:B------:R-:W5:Y:S01]  /*02b0*/  LDG.E.U16 R10, desc[UR10][R10.64] ;  /* 0x0000000a0a0a7981 */ /* 0x000f62000c1e1500 */
[-C--:B------:R-:W-:Y:S02]  /*02c0*/  LEA.HI.X.SX32 R5, R15, R19.reuse, 0x1, P0 ;  /* 0x000000130f057211 */ /* 0x080fe400000f0eff */
[----:B------:R-:W-:Y:S02]  /*02d0*/  LEA.HI.X.SX32 R13, R0, R19, 0x1, P1 ;  /* 0x00000013000d7211 */ /* 0x000fe400008f0eff */
[-C--:B------:R-:W-:Y:S01]  /*02e0*/  LEA R14, P2, R16, R17.reuse, 0x1 ;  /* 0x00000011100e7211 */ /* 0x080fe200078408ff */
[----:B------:R0:W5:Y:S01]  /*02f0*/  LDG.E.U16 R4, desc[UR10][R4.64] ;  /* 0x0000000a04047981 */ /* 0x000162000c1e1500 */
[----:B-1----:R-:W-:-:S02]  /*0300*/  LEA R6, P1, R2, R17, 0x1 ;  /* 0x0000001102067211 */ /* 0x002fc400078208ff */
[-C--:B------:R-:W-:Y:S01]  /*0310*/  LEA.HI.X.SX32 R15, R16, R19.reuse, 0x1, P2 ;  /* 0x00000013100f7211 */ /* 0x080fe200010f0eff */
[----:B------:R-:W5:Y:S01]  /*0320*/  LDG.E.U16 R12, desc[UR10][R12.64] ;  /* 0x0000000a0c0c7981 */ /* 0x000f62000c1e1500 */
[----:B------:R-:W-:-:S03]  /*0330*/  LEA.HI.X.SX32 R7, R2, R19, 0x1, P1 ;  /* 0x0000001302077211 */ /* 0x000fc600008f0eff */
[----:B------:R-:W5:Y:S04]  /*0340*/  LDG.E.U16 R14, desc[UR10][R14.64] ;  /* 0x0000000a0e0e7981 */ /* 0x000f68000c1e1500 */
[----:B------:R1:W5:Y:S01]  /*0350*/  LDG.E.U16 R6, desc[UR10][R6.64] ;  /* 0x0000000a06067981 */ /* 0x000362000c1e1500 */
[----:B------:R-:W1:Y:S01]  /*0360*/  S2UR UR6, SR_CgaCtaId ;  /* 0x00000000000679c3 */ /* 0x000e620000008800 */
[C---:B------:R-:W-:Y:S02]  /*0370*/  LOP3.LUT R9, R3.reuse, 0x3f, RZ, 0xc0, !PT ;  /* 0x0000003f03097812 */ /* 0x040fe400078ec0ff */
[C---:B------:R-:W-:Y:S02]  /*0380*/  LOP3.LUT R0, R3.reuse, 0x18, RZ, 0xc0, !PT ;  /* 0x0000001803007812 */ /* 0x040fe400078ec0ff */
[----:B------:R-:W-:-:S03]  /*0390*/  LOP3.LUT R8, R3, 0xc0, RZ, 0xc0, !PT ;  /* 0x000000c003087812 */ /* 0x000fc600078ec0ff */
[----:B0-----:R-:W-:Y:S01]  /*03a0*/  IMAD R5, R0, 0x20, R9 ;  /* 0x0000002000057824 */ /* 0x001fe200078e0209 */
[----:B------:R-:W-:Y:S01]  /*03b0*/  UMOV UR4, 0x400 ;  /* 0x0000040000047882 */ /* 0x000fe20000000000 */
[----:B------:R-:W-:Y:S01]  /*03c0*/  IMAD.SHL.U32 R16, R3, 0x2, RZ ;  /* 0x0000000203107824 */ /* 0x000fe200078e00ff */
[--C-:B------:R-:W-:Y:S01]  /*03d0*/  SHF.R.U32.HI R61, RZ, 0x2, R8.reuse ;  /* 0x00000002ff3d7819 */ /* 0x100fe20000011608 */
[----:B------:R-:W-:Y:S01]  /*03e0*/  IMAD.SHL.U32 R5, R5, 0x4, RZ ;  /* 0x0000000405057824 */ /* 0x000fe200078e00ff */
[----:B------:R-:W-:Y:S01]  /*03f0*/  SHF.R.U32.HI R2, RZ, 0x1, R8 ;  /* 0x00000001ff027819 */ /* 0x000fe20000011608 */
[----:B------:R-:W-:Y:S01]  /*0400*/  VIADD R60, R56, 0x20 ;  /* 0x00000020383c7836 */ /* 0x000fe20000000000 */
[----:B------:R-:W-:Y:S02]  /*0410*/  LOP3.LUT R61, R61, 0x1fe, R16, 0x78, !PT ;  /* 0x000001fe3d3d7812 */ /* 0x000fe400078e7810 */
[----:B------:R-:W-:Y:S02]  /*0420*/  LOP3.LUT R2, R5, R2, RZ, 0x3c, !PT ;  /* 0x0000000205027212 */ /* 0x000fe400078e3cff */
[----:B------:R-:W-:Y:S01]  /*0430*/  ISETP.GE.AND P0, PT, R60, 0x1, PT ;  /* 0x000000013c00780c */ /* 0x000fe20003f06270 */
[----:B-1----:R-:W-:Y:S01]  /*0440*/  ULEA UR6, UR6, UR4, 0x18 ;  /* 0x0000000406067291 */ /* 0x002fe2000f8ec0ff */
[----:B------:R-:W-:-:S02]  /*0450*/  LOP3.LUT R5, R3, 0x3, RZ, 0xc0, !PT ;  /* 0x0000000303057812 */ /* 0x000fc400078ec0ff */
[----:B------:R-:W-:Y:S01]  /*0460*/  LOP3.LUT R7, R3, 0x20, RZ, 0xc0, !PT ;  /* 0x0000002003077812 */ /* 0x000fe200078ec0ff */
[----:B------:R-:W-:Y:S01]  /*0470*/  IMAD.MOV.U32 R73, RZ, RZ, -0x800000 ;  /* 0xff800000ff497424 */ /* 0x000fe200078e00ff */
[----:B------:R-:W-:Y:S01]  /*0480*/  MOV R92, 0xff800000 ;  /* 0xff800000005c7802 */ /* 0x000fe20000000f00 */
[----:B------:R-:W-:Y:S01]  /*0490*/  IMAD.MOV.U32 R93, RZ, RZ, -0x800000 ;  /* 0xff800000ff5d7424 */ /* 0x000fe200078e00ff */
[----:B------:R-:W-:Y:S01]  /*04a0*/  MOV R91, 0x3f800000 ;  /* 0x3f800000005b7802 */ /* 0x000fe20000000f00 */
[----:B------:R-:W-:Y:S01]  /*04b0*/  IMAD.MOV.U32 R95, RZ, RZ, -0x800000 ;  /* 0xff800000ff5f7424 */ /* 0x000fe200078e00ff */
[----:B------:R-:W-:Y:S01]  /*04c0*/  CS2R R28, SRZ ;  /* 0x00000000001c7805 */ /* 0x000fe2000001ff00 */
[----:B------:R-:W-:Y:S01]  /*04d0*/  IMAD.MOV.U32 R90, RZ, RZ, 0x3f800000 ;  /* 0x3f800000ff5a7424 */ /* 0x000fe200078e00ff */
[----:B------:R-:W-:Y:S01]  /*04e0*/  CS2R R30, SRZ ;  /* 0x00000000001e7805 */ /* 0x000fe2000001ff00 */
[----:B------:R-:W-:Y:S01]  /*04f0*/  IMAD.MOV.U32 R88, RZ, RZ, 0x3f800000 ;  /* 0x3f800000ff587424 */ /* 0x000fe200078e00ff */
[----:B------:R-:W-:Y:S01]  /*0500*/  CS2R R32, SRZ ;  /* 0x0000000000207805 */ /* 0x000fe2000001ff00 */
[----:B------:R-:W-:Y:S01]  /*0510*/  IMAD.MOV.U32 R89, RZ, RZ, 0x3f800000 ;  /* 0x3f800000ff597424 */ /* 0x000fe200078e00ff */
[----:B------:R-:W-:-:S02]  /*0520*/  CS2R R34, SRZ ;  /* 0x0000000000227805 */ /* 0x000fc4000001ff00 */
[C---:B------:R-:W-:Y:S01]  /*0530*/  LOP3.LUT R67, R3.reuse, 0x1c, RZ, 0xc0, !PT ;  /* 0x0000001c03437812 */ /* 0x040fe200078ec0ff */
[----:B------:R-:W-:Y:S01]  /*0540*/  IMAD.SHL.U32 R59, R3, 0x10, RZ ;  /* 0x00000010033b7824 */ /* 0x000fe200078e00ff */
[----:B--2---:R-:W-:Y:S04]  /*0550*/  STS.U16 [R61+UR6], R18 ;  /* 0x000000123d007988 */ /* 0x004fe80008000406 */
[----:B---3--:R-:W-:Y:S04]  /*0560*/  STS.U16 [R61+UR6+0x400], R22 ;  /* 0x000400163d007988 */ /* 0x008fe80008000406 */
[----:B----4-:R-:W-:Y:S04]  /*0570*/  STS.U16 [R61+UR6+0x200], R20 ;  /* 0x000200143d007988 */ /* 0x010fe80008000406 */
[----:B-----5:R0:W-:Y:S04]  /*0580*/  STS.U16 [R61+UR6+0xa00], R4 ;  /* 0x000a00043d007988 */ /* 0x0201e80008000406 */
[----:B------:R1:W-:Y:S01]  /*0590*/  STS.U16 [R61+UR6+0x800], R12 ;  /* 0x0008000c3d007988 */ /* 0x0003e20008000406 */
[----:B0-----:R-:W-:-:S03]  /*05a0*/  IMAD R4, R5, 0x8, R8 ;  /* 0x0000000805047824 */ /* 0x001fc600078e0208 */
[----:B------:R0:W-:Y:S01]  /*05b0*/  STS.U16 [R61+UR6+0x600], R10 ;  /* 0x0006000a3d007988 */ /* 0x0001e20008000406 */
[----:B-1----:R-:W-:-:S03]  /*05c0*/  LOP3.LUT R12, R3, 0xff, RZ, 0xc0, !PT ;  /* 0x000000ff030c7812 */ /* 0x002fc600078ec0ff */
[----:B------:R0:W-:Y:S01]  /*05d0*/  STS.U16 [R61+UR6+0xc00], R6 ;  /* 0x000c00063d007988 */ /* 0x0001e20008000406 */
[----:B------:R-:W-:-:S03]  /*05e0*/  SHF.L.U32 R4, R4, 0x2, RZ ;  /* 0x0000000204047819 */ /* 0x000fc600000006ff */
[----:B------:R0:W-:Y:S01]  /*05f0*/  STS.U16 [R61+UR6+0xe00], R14 ;  /* 0x000e000e3d007988 */ /* 0x0001e20008000406 */
[----:B------:R-:W-:Y:S02]  /*0600*/  ISETP.GE.U32.AND P4, PT, R12, 0x20, PT ;  /* 0x000000200c00780c */ /* 0x000fe40003f86070 */
[----:B------:R-:W-:Y:S01]  /*0610*/  LEA.HI R4, R7, R4, RZ, 0x1c ;  /* 0x0000000407047211 */ /* 0x000fe200078fe0ff */
[----:B------:R-:W-:Y:S10]  /*0620*/  @!P0 BRA `(.L_x_0) ;  /* 0x0000001400848947 */ /* 0x000ff40003800000 */
[C---:B------:R-:W-:Y:S01]  /*0630*/  LOP3.LUT R8, R3.reuse, 0x7, RZ, 0xc0, !PT ;  /* 0x0000000703087812 */ /* 0x040fe200078ec0ff */
[----:B0-----:R-:W-:Y:S01]  /*0640*/  IMAD.SHL.U32 R6, R3, 0x8, RZ ;  /* 0x0000000803067824 */ /* 0x001fe200078e00ff */
[----:B------:R-:W-:Y:S01]  /*0650*/  ISETP.GE.U32.AND P5, PT, R12, 0x40, PT ;  /* 0x000000400c00780c */ /* 0x000fe20003fa6070 */
[----:B------:R-:W0:Y:S01]  /*0660*/  LDC.64 R28, c[0x0][0x3c0] ;  /* 0x0000f000ff1c7b82 */ /* 0x000e220000000a00 */
[--C-:B------:R-:W-:Y:S01]  /*0670*/  SHF.R.U32.HI R17, RZ, 0x1, R7.reuse ;  /* 0x00000001ff117819 */ /* 0x100fe20000011607 */
[----:B------:R-:W-:Y:S01]  /*0680*/  IMAD.SHL.U32 R13, R8, 0x10, RZ ;  /* 0x00000010080d7824 */ /* 0x000fe200078e00ff */
[----:B------:R-:W-:Y:S01]  /*0690*/  LOP3.LUT R11, R6, 0x30, RZ, 0xc0, !PT ;  /* 0x00000030060b7812 */ /* 0x000fe200078ec0ff */
[C---:B------:R-:W-:Y:S01]  /*06a0*/  IMAD R10, R8.reuse, 0x4, R7 ;  /* 0x00000004080a7824 */ /* 0x040fe200078e0207 */
[----:B------:R-:W-:Y:S01]  /*06b0*/  SHF.L.U32 R6, R5, 0x1, RZ ;  /* 0x0000000105067819 */ /* 0x000fe200000006ff */
[----:B------:R-:W1:Y:S01]  /*06c0*/  LDCU UR8, c[0x0][0x3c8] ;  /* 0x00007900ff0877ac */ /* 0x000e620008000800 */
[--C-:B------:R-:W-:Y:S01]  /*06d0*/  LOP3.LUT R13, R13, 0x30, R16.reuse, 0x78, !PT ;  /* 0x000000300d0d7812 */ /* 0x100fe200078e7810 */
[----:B------:R-:W-:Y:S01]  /*06e0*/  IMAD R15, R8, 0x40, R11 ;  /* 0x00000040080f7824 */ /* 0x000fe200078e020b */
[----:B------:R-:W-:Y:S01]  /*06f0*/  LEA.HI R6, R7, R6, RZ, 0x1e ;  /* 0x0000000607067211 */ /* 0x000fe200078ff0ff */
[----:B------:R-:W-:Y:S01]  /*0700*/  IMAD.SHL.U32 R7, R12, 0x8, RZ ;  /* 0x000000080c077824 */ /* 0x000fe200078e00ff */
[----:B------:R-:W-:Y:S01]  /*0710*/  SHF.R.S32.HI R8, RZ, 0x2, R3 ;  /* 0x00000002ff087819 */ /* 0x000fe20000011403 */
[----:B------:R-:W2:Y:S01]  /*0720*/  LDCU.64 UR4, c[0x0][0x3d0] ;  /* 0x00007a00ff0477ac */ /* 0x000ea20008000a00 */
[----:B------:R-:W-:Y:S01]  /*0730*/  ISETP.EQ.U32.AND P6, PT, R5, RZ, !P5 ;  /* 0x000000ff0500720c */ /* 0x000fe20006fc2070 */
[----:B------:R-:W-:Y:S01]  /*0740*/  IMAD.U32 R5, R10, 0x20, R13 ;  /* 0x000000200a057824 */ /* 0x000fe200078e000d */
[----:B------:R-:W-:Y:S01]  /*0750*/  SHF.R.S32.HI R11, RZ, 0x6, R3 ;  /* 0x00000006ff0b7819 */ /* 0x000fe20000011403 */
[----:B------:R-:W3:Y:S01]  /*0760*/  LDCU.64 UR12, c[0x0][0x388] ;  /* 0x00007100ff0c77ac */ /* 0x000ee20008000a00 */
[----:B------:R-:W-:Y:S01]  /*0770*/  SGXT R8, R8, 0x1 ;  /* 0x000000010808781a */ /* 0x000fe20000000200 */
[----:B------:R-:W-:Y:S01]  /*0780*/  IMAD.SHL.U32 R21, R3, 0x20, RZ ;  /* 0x0000002003157824 */ /* 0x000fe200078e00ff */
[----:B------:R-:W-:Y:S01]  /*0790*/  LOP3.LUT R10, R7, 0x700, RZ, 0xc0, !PT ;  /* 0x00000700070a7812 */ /* 0x000fe200078ec0ff */
[----:B------:R-:W4:Y:S01]  /*07a0*/  LDC R30, c[0x0][0x3d8] ;  /* 0x0000f600ff1e7b82 */ /* 0x000f220000000800 */
[----:B------:R-:W-:Y:S01]  /*07b0*/  SGXT R7, R11, 0x1 ;  /* 0x000000010b07781a */ /* 0x000fe20000000200 */
[----:B------:R-:W-:Y:S01]  /*07c0*/  IMAD.MOV.U32 R69, RZ, RZ, -0x800000 ;  /* 0xff800000ff457424 */ /* 0x000fe200078e00ff */
[----:B------:R-:W-:Y:S01]  /*07d0*/  LOP3.LUT R24, R8, 0x90, RZ, 0xc0, !PT ;  /* 0x0000009008187812 */ /* 0x000fe200078ec0ff */
[----:B-1----:R-:W-:Y:S01]  /*07e0*/  IMAD R14, R9, UR8, RZ ;  /* 0x00000008090e7c24 */ /* 0x002fe2000f8e02ff */
[----:B------:R-:W-:Y:S01]  /*07f0*/  LOP3.LUT R19, R10, 0x100, R59, 0xf8, !PT ;  /* 0x000001000a137812 */ /* 0x000fe200078ef83b */
[----:B0-----:R-:W-:Y:S01]  /*0800*/  IMAD R9, R28, UR7, RZ ;  /* 0x000000071c097c24 */ /* 0x001fe2000f8e02ff */
[----:B------:R-:W-:Y:S01]  /*0810*/  LOP3.LUT R7, R7, 0x90, RZ, 0xc0, !PT ;  /* 0x0000009007077812 */ /* 0x000fe200078ec0ff */
[----:B------:R-:W0:Y:S01]  /*0820*/  LDC.64 R10, c[0x0][0x390] ;  /* 0x0000e400ff0a7b82 */ /* 0x000e220000000a00 */
[----:B------:R-:W-:Y:S01]  /*0830*/  LOP3.LUT R19, R19, R24, RZ, 0xfc, !PT ;  /* 0x0000001813137212 */ /* 0x000fe200078efcff */
[----:B--2---:R-:W-:Y:S01]  /*0840*/  UIMAD UR4, UR7, UR4, URZ ;  /* 0x00000004070472a4 */ /* 0x004fe2000f8e02ff */
[--C-:B------:R-:W-:Y:S01]  /*0850*/  LOP3.LUT R22, R15, 0x10, R16.reuse, 0x78, !PT ;  /* 0x000000100f167812 */ /* 0x100fe200078e7810 */
[----:B------:R-:W-:Y:S01]  /*0860*/  IMAD.HI R15, R14, 0x2, RZ ;  /* 0x000000020e0f7827 */ /* 0x000fe200078e02ff */
[----:B------:R-:W-:-:S02]  /*0870*/  LOP3.LUT R7, R7, 0x17e, R16, 0x78, !PT ;  /* 0x0000017e07077812 */ /* 0x000fc400078e7810 */
[----:B------:R-:W-:Y:S02]  /*0880*/  CS2R R32, SRZ ;  /* 0x0000000000207805 */ /* 0x000fe4000001ff00 */
[----:B------:R-:W-:Y:S01]  /*0890*/  LOP3.LUT R26, R19, 0x10, R16, 0x78, !PT ;  /* 0x00000010131a7812 */ /* 0x000fe200078e7810 */
[----:B------:R-:W-:Y:S01]  /*08a0*/  IMAD.MOV.U32 R68, RZ, RZ, -0x800000 ;  /* 0xff800000ff447424 */ /* 0x000fe200078e00ff */
[----:B------:R-:W-:Y:S01]  /*08b0*/  SHF.R.U32.HI R16, RZ, 0x6, R3 ;  /* 0x00000006ff107819 */ /* 0x000fe20000011603 */
[----:B------:R-:W-:Y:S01]  /*08c0*/  IMAD.MOV.U32 R66, RZ, RZ, -0x800000 ;  /* 0xff800000ff427424 */ /* 0x000fe200078e00ff */
[----:B------:R-:W-:Y:S01]  /*08d0*/  LOP3.LUT R13, R3, 0xf, RZ, 0xc0, !PT ;  /* 0x0000000f030d7812 */ /* 0x000fe200078ec0ff */
[----:B------:R-:W-:Y:S01]  /*08e0*/  IMAD.MOV.U32 R90, RZ, RZ, 0x3f800000 ;  /* 0x3f800000ff5a7424 */ /* 0x000fe200078e00ff */
[----:B------:R-:W-:Y:S01]  /*08f0*/  LOP3.LUT R8, R21, 0x360, RZ, 0xc0, !PT ;  /* 0x0000036015087812 */ /* 0x000fe200078ec0ff */
[----:B------:R-:W-:Y:S01]  /*0900*/  IMAD.MOV.U32 R91, RZ, RZ, 0x3f800000 ;  /* 0x3f800000ff5b7424 */ /* 0x000fe200078e00ff */
[----:B------:R-:W-:Y:S01]  /*0910*/  LOP3.LUT R17, R24, R17, RZ, 0x3c, !PT ;  /* 0x0000001118117212 */ /* 0x000fe200078e3cff */
[----:B------:R-:W-:Y:S01]  /*0920*/  IMAD.MOV.U32 R89, RZ, RZ, 0x3f800000 ;  /* 0x3f800000ff597424 */ /* 0x000fe200078e00ff */
[----:B------:R-:W-:-:S02]  /*0930*/  SGXT.U32 R16, R16, 0x2 ;  /* 0x000000021010781a */ /* 0x000fc40000000000 */
[----:B------:R-:W-:Y:S02]  /*0940*/  CS2R R34, SRZ ;  /* 0x0000000000227805 */ /* 0x000fe4000001ff00 */
[----:B------:R-:W-:Y:S01]  /*0950*/  IADD3 R8, PT, PT, R17, UR6, R8 ;  /* 0x0000000611087c10 */ /* 0x000fe2000fffe008 */
[----:B------:R-:W-:Y:S01]  /*0960*/  IMAD R17, R13, UR5, RZ ;  /* 0x000000050d117c24 */ /* 0x000fe2000f8e02ff */
[----:B------:R-:W-:Y:S01]  /*0970*/  LOP3.LUT R19, R3, 0x10, RZ, 0xc0, !PT ;  /* 0x0000001003137812 */ /* 0x000fe200078ec0ff */
[----:B------:R-:W-:Y:S01]  /*0980*/  IMAD R18, R16, R29, RZ ;  /* 0x0000001d10127224 */ /* 0x000fe200078e02ff */
[----:B------:R-:W-:Y:S01]  /*0990*/  SHF.L.U32 R16, R14, 0x1, RZ ;  /* 0x000000010e107819 */ /* 0x000fe200000006ff */
[C---:B------:R-:W-:Y:S01]  /*09a0*/  IMAD.SHL.U32 R13, R9.reuse, 0x2, RZ ;  /* 0x00000002090d7824 */ /* 0x040fe200078e00ff */
[----:B------:R-:W-:Y:S01]  /*09b0*/  USHF.L.U32 UR5, UR4, 0x1, URZ ;  /* 0x0000000104057899 */ /* 0x000fe200080006ff */
[----:B------:R-:W-:Y:S01]  /*09c0*/  IMAD.HI R14, R9, 0x2, RZ ;  /* 0x00000002090e7827 */ /* 0x000fe200078e02ff */
[----:B------:R-:W-:Y:S01]  /*09d0*/  LOP3.LUT R24, R24, 0x160, R21, 0xf8, !PT ;  /* 0x0000016018187812 */ /* 0x000fe200078ef815 */
[----:B------:R-:W1:Y:S01]  /*09e0*/  LDCU UR9, c[0x0][0x3a8] ;  /* 0x00007500ff0977ac */ /* 0x000e620008000800 */
[----:B---3--:R-:W-:Y:S01]  /*09f0*/  IADD3 R81, P0, P1, R16, UR12, R13 ;  /* 0x0000000c10517c10 */ /* 0x008fe2000f91e00d */
[----:B------:R-:W-:Y:S01]  /*0a00*/  IMAD R20, R29, 0x4, R18 ;  /* 0x000000041d147824 */ /* 0x000fe200078e0212 */
[----:B------:R-:W-:Y:S01]  /*0a10*/  MOV R72, 0xff800000 ;  /* 0xff80000000487802 */ /* 0x000fe20000000f00 */
[----:B------:R-:W-:Y:S01]  /*0a20*/  IMAD.SHL.U32 R13, R17, 0x2, RZ ;  /* 0x00000002110d7824 */ /* 0x000fe200078e00ff */
[----:B------:R-:W-:Y:S01]  /*0a30*/  MOV R88, 0x3f800000 ;  /* 0x3f80000000587802 */ /* 0x000fe20000000f00 */
[----:B------:R-:W-:Y:S01]  /*0a40*/  IMAD R9, R19, 0x20, R22 ;  /* 0x0000002013097824 */ /* 0x000fe200078e0216 */
[----:B------:R-:W-:-:S02]  /*0a50*/  LEA R16, R29, R20, 0x2 ;  /* 0x000000141d107211 */ /* 0x000fc400078e10ff */
[----:B------:R-:W-:Y:S01]  /*0a60*/  IADD3.X R19, PT, PT, R15, UR13, R14, P0, P1 ;  /* 0x0000000d0f137c10 */ /* 0x000fe200087e240e */
[----:B------:R-:W-:Y:S01]  /*0a70*/  IMAD.HI R14, R17, 0x2, RZ ;  /* 0x00000002110e7827 */ /* 0x000fe200078e02ff */
[C---:B------:R-:W-:Y:S02]  /*0a80*/  LEA R84, P3, R20.reuse, R81, 0x1 ;  /* 0x0000005114547211 */ /* 0x040fe400078608ff */
[----:B0-----:R-:W-:Y:S01]  /*0a90*/  IADD3 R74, P1, P2, R13, UR5, R10 ;  /* 0x000000050d4a7c10 */ /* 0x001fe2000fa3e00a */
[----:B------:R-:W-:Y:S01]  /*0aa0*/  IMAD R13, R29, 0x4, R16 ;  /* 0x000000041d0d7824 */ /* 0x000fe200078e0210 */
[----:B------:R-:W-:Y:S01]  /*0ab0*/  SHF.R.U32.HI R10, RZ, 0x4, R3 ;  /* 0x00000004ff0a7819 */ /* 0x000fe20000011603 */
[----:B------:R-:W-:Y:S01]  /*0ac0*/  UIMAD.WIDE UR4, UR4, 0x2, URZ ;  /* 0x00000002040478a5 */ /* 0x000fe2000f8e02ff */
[----:B------:R-:W-:Y:S02]  /*0ad0*/  LEA.HI.X.SX32 R85, R20, R19, 0x1, P3 ;  /* 0x0000001314557211 */ /* 0x000fe400018f0eff */
[----:B------:R-:W-:-:S02]  /*0ae0*/  CS2R R28, SRZ ;  /* 0x00000000001c7805 */ /* 0x000fc4000001ff00 */
[-C--:B------:R-:W-:Y:S02]  /*0af0*/  LEA R82, P3, R16, R81.reuse, 0x1 ;  /* 0x0000005110527211 */ /* 0x080fe400078608ff */
[----:B------:R-:W-:Y:S02]  /*0b00*/  SGXT.U32 R10, R10, 0x4 ;  /* 0x000000040a0a781a */ /* 0x000fe40000000000 */
[----:B------:R-:W-:Y:S01]  /*0b10*/  LEA R86, P0, R18, R81, 0x1 ;  /* 0x0000005112567211 */ /* 0x000fe200078008ff */
[----:B------:R-:W-:Y:S01]  /*0b20*/  UMOV UR4, URZ ;  /* 0x000000ff00047c82 */ /* 0x000fe20008000000 */
[----:B------:R-:W-:Y:S01]  /*0b30*/  LEA.HI.X.SX32 R83, R16, R19, 0x1, P3 ;  /* 0x0000001310537211 */ /* 0x000fe200018f0eff */
[----:B----4-:R-:W-:Y:S01]  /*0b40*/  IMAD R15, R10, R30, RZ ;  /* 0x0000001e0a0f7224 */ /* 0x010fe200078e02ff */
[----:B------:R-:W-:Y:S02]  /*0b50*/  LEA R80, P3, R13, R81, 0x1 ;  /* 0x000000510d507211 */ /* 0x000fe400078608ff */
[----:B------:R-:W-:-:S02]  /*0b60*/  LEA.HI.X.SX32 R87, R18, R19, 0x1, P0 ;  /* 0x0000001312577211 */ /* 0x000fc400000f0eff */
[C---:B------:R-:W-:Y:S02]  /*0b70*/  LOP3.LUT P0, RZ, R3.reuse, 0x1, RZ, 0xc0, !PT ;  /* 0x0000000103ff7812 */ /* 0x040fe4000780c0ff */
[----:B------:R-:W-:Y:S02]  /*0b80*/  LOP3.LUT R10, R24, 0x10, R3, 0x78, !PT ;  /* 0x00000010180a7812 */ /* 0x000fe400078e7803 */
[----:B------:R-:W-:Y:S02]  /*0b90*/  LEA.HI R3, R3, 0x30, RZ, 0x1c ;  /* 0x0000003003037811 */ /* 0x000fe400078fe0ff */
[----:B------:R-:W-:Y:S01]  /*0ba0*/  LEA.HI.X.SX32 R81, R13, R19, 0x1, P3 ;  /* 0x000000130d517211 */ /* 0x000fe200018f0eff */
[----:B------:R-:W-:Y:S01]  /*0bb0*/  IMAD R13, R30, 0x10, R15 ;  /* 0x000000101e0d7824 */ /* 0x000fe200078e020f */
[----:B------:R-:W-:Y:S01]  /*0bc0*/  IADD3.X R16, PT, PT, R14, UR5, R11, P1, P2 ;  /* 0x000000050e107c10 */ /* 0x000fe20008fe440b */
[----:B------:R-:W-:Y:S01]  /*0bd0*/  IMAD R14, R3, R30, RZ ;  /* 0x0000001e030e7224 */ /* 0x000fe200078e02ff */
[-C--:B------:R-:W-:Y:S01]  /*0be0*/  LEA R78, P3, R15, R74.reuse, 0x1 ;  /* 0x0000004a0f4e7211 */ /* 0x080fe200078608ff */
[----:B------:R-:W-:Y:S01]  /*0bf0*/  IMAD R3, R30, 0x10, R13 ;  /* 0x000000101e037824 */ /* 0x000fe200078e020d */
[----:B------:R-:W-:-:S02]  /*0c00*/  LEA R76, P2, R13, R74, 0x1 ;  /* 0x0000004a0d4c7211 */ /* 0x000fc400078408ff */
[----:B------:R-:W-:Y:S02]  /*0c10*/  CS2R R18, SRZ ;  /* 0x0000000000127805 */ /* 0x000fe4000001ff00 */
[----:B------:R-:W-:Y:S02]  /*0c20*/  LEA R70, P1, R14, R74, 0x1 ;  /* 0x0000004a0e467211 */ /* 0x000fe400078208ff */
[----:B------:R-:W-:Y:S02]  /*0c30*/  CS2R R30, SRZ ;  /* 0x00000000001e7805 */ /* 0x000fe4000001ff00 */
[----:B------:R-:W-:Y:S01]  /*0c40*/  LEA.HI.X.SX32 R79, R15, R16, 0x1, P3 ;  /* 0x000000100f4f7211 */ /* 0x000fe200018f0eff */
[----:B------:R-:W-:Y:S01]  /*0c50*/  UMOV UR5, URZ ;  /* 0x000000ff00057c82 */ /* 0x000fe20008000000 */
[----:B------:R-:W-:Y:S02]  /*0c60*/  LEA R74, P3, R3, R74, 0x1 ;  /* 0x0000004a034a7211 */ /* 0x000fe400078608ff */
[----:B------:R-:W-:-:S02]  /*0c70*/  LOP3.LUT R11, R21, 0x60, RZ, 0xc0, !PT ;  /* 0x00000060150b7812 */ /* 0x000fc400078ec0ff */
[-C--:B------:R-:W-:Y:S02]  /*0c80*/  LEA.HI.X.SX32 R75, R3, R16.reuse, 0x1, P3 ;  /* 0x00000010034b7211 */ /* 0x080fe400018f0eff */
[C---:B------:R-:W-:Y:S02]  /*0c90*/  LEA.HI R3, R67.reuse, 0x18, RZ, 0x1e ;  /* 0x0000001843037811 */ /* 0x040fe400078ff0ff */
[C---:B------:R-:W-:Y:S02]  /*0ca0*/  LEA.HI R21, R67.reuse, 0x10, RZ, 0x1e ;  /* 0x0000001043157811 */ /* 0x040fe400078ff0ff */
[----:B------:R-:W-:Y:S01]  /*0cb0*/  LEA.HI R17, R67, 0x8, RZ, 0x1e ;  /* 0x0000000843117811 */ /* 0x000fe200078ff0ff */
[C---:B------:R-:W-:Y:S01]  /*0cc0*/  IMAD.IADD R58, R56.reuse, 0x1, R3 ;  /* 0x00000001383a7824 */ /* 0x040fe200078e0203 */
[-C--:B------:R-:W-:Y:S01]  /*0cd0*/  LEA.HI.X.SX32 R77, R13, R16.reuse, 0x1, P2 ;  /* 0x000000100d4d7211 */ /* 0x080fe200010f0eff */
[----:B------:R-:W-:Y:S01]  /*0ce0*/  IMAD.IADD R57, R56, 0x1, R21 ;  /* 0x0000000138397824 */ /* 0x000fe200078e0215 */
[----:B------:R-:W-:-:S02]  /*0cf0*/  LEA.HI.X.SX32 R71, R14, R16, 0x1, P1 ;  /* 0x000000100e477211 */ /* 0x000fc400008f0eff */
[----:B------:R-:W-:Y:S02]  /*0d00*/  SHF.R.U32.HI R16, RZ, 0x3, R12 ;  /* 0x00000003ff107819 */ /* 0x000fe4000001160c */
[----:B------:R-:W-:Y:S01]  /*0d10*/  LEA.HI R13, R67, R56, RZ, 0x1e ;  /* 0x00000038430d7211 */ /* 0x000fe200078ff0ff */
[----:B------:R-:W-:Y:S01]  /*0d20*/  IMAD.IADD R56, R56, 0x1, R17 ;  /* 0x0000000138387824 */ /* 0x000fe200078e0211 */
[----:B------:R-:W-:Y:S02]  /*0d30*/  LEA R20, R17, UR6, 0x3 ;  /* 0x0000000611147c11 */ /* 0x000fe4000f8e18ff */
[----:B------:R-:W-:Y:S02]  /*0d40*/  LEA R14, R67, UR6, 0x1 ;  /* 0x00000006430e7c11 */ /* 0x000fe4000f8e08ff */
[----:B------:R-:W-:Y:S02]  /*0d50*/  LOP3.LUT R17, R16, 0x4, RZ, 0xc0, !PT ;  /* 0x0000000410117812 */ /* 0x000fe400078ec0ff */
[----:B------:R-:W-:-:S02]  /*0d60*/  LEA R21, R21, UR6, 0x3 ;  /* 0x0000000615157c11 */ /* 0x000fc4000f8e18ff */
[----:B------:R-:W-:Y:S01]  /*0d70*/  LEA R22, R3, UR6, 0x3 ;  /* 0x0000000603167c11 */ /* 0x000fe2000f8e18ff */
[----:B------:R-:W-:Y:S01]  /*0d80*/  IMAD.IADD R54, R14, 0x1, R17 ;  /* 0x000000010e367824 */ /* 0x000fe200078e0211 */
[----:B------:R-:W-:Y:S01]  /*0d90*/  ISETP.LT.U32.AND P0, PT, R12, 0x40, !P0 ;  /* 0x000000400c00780c */ /* 0x000fe20004701070 */
[C---:B------:R-:W-:Y:S01]  /*0da0*/  IMAD.IADD R52, R17.reuse, 0x1, R21 ;  /* 0x0000000111347824 */ /* 0x040fe200078e0215 */
[C---:B------:R-:W-:Y:S01]  /*0db0*/  IADD3 R23, PT, PT, R17.reuse, R20, RZ ;  /* 0x0000001411177210 */ /* 0x040fe20007ffe0ff */
[----:B------:R-:W-:Y:S01]  /*0dc0*/  IMAD.IADD R53, R17, 0x1, R22 ;  /* 0x0000000111357824 */ /* 0x000fe200078e0216 */
[----:B------:R-:W-:Y:S02]  /*0dd0*/  IADD3 R11, PT, PT, R26, UR6, R11 ;  /* 0x000000061a0b7c10 */ /* 0x000fe4000fffe00b */
[----:B------:R-:W-:Y:S02]  /*0de0*/  LEA R12, R12, UR6, 0x2 ;  /* 0x000000060c0c7c11 */ /* 0x000fe4000f8e10ff */
[----:B------:R-:W-:-:S02]  /*0df0*/  LOP3.LUT R15, R61, 0x40, RZ, 0x3c, !PT ;  /* 0x000000403d0f7812 */ /* 0x000fc400078e3cff */
[----:B------:R-:W-:Y:S02]  /*0e00*/  LOP3.LUT R55, R5, 0x40, RZ, 0x3c, !PT ;  /* 0x0000004005377812 */ /* 0x000fe400078e3cff */
[----:B-1----:R-:W-:-:S07]  /*0e10*/  LOP3.LUT R17, R9, 0x20, RZ, 0x3c, !PT ;  /* 0x0000002009117812 */ /* 0x002fce00078e3cff */
.L_x_1:
[----:B------:R-:W-:-:S04]  /*0e20*/  IMAD.WIDE R24, R18, 0x2, R86 ;  /* 0x0000000212187825 */ /* 0x000fc800078e0256 */
[C---:B------:R-:W-:Y:S01]  /*0e30*/  IMAD.WIDE R40, R18.reuse, 0x2, R82 ;  /* 0x0000000212287825 */ /* 0x040fe200078e0252 */
[----:B------:R-:W2:Y:S03]  /*0e40*/  LDG.E.U16 R92, desc[UR10][R24.64] ;  /* 0x0000000a185c7981 */ /* 0x000ea6000c1e1500 */
[C---:B------:R-:W-:Y:S01]  /*0e50*/  IMAD.WIDE R38, R18.reuse, 0x2, R84 ;  /* 0x0000000212267825 */ /* 0x040fe200078e0254 */
[----:B------:R-:W3:Y:S03]  /*0e60*/  LDG.E.U16 R96, desc[UR10][R40.64] ;  /* 0x0000000a28607981 */ /* 0x000ee6000c1e1500 */
[----:B------:R-:W-:Y:S01]  /*0e70*/  IMAD.WIDE R36, R18, 0x2, R80 ;  /* 0x0000000212247825 */ /* 0x000fe200078e0250 */
[----:B------:R-:W4:Y:S04]  /*0e80*/  LDG.E.U16 R94, desc[UR10][R38.64] ;  /* 0x0000000a265e7981 */ /* 0x000f28000c1e1500 */
[----:B------:R-:W5:Y:S01]  /*0e90*/  LDG.E.U16 R98, desc[UR10][R36.64] ;  /* 0x0000000a24627981 */ /* 0x000f62000c1e1500 */
[----:B------:R-:W-:Y:S06]  /*0ea0*/  BAR.SYNC.DEFER_BLOCKING 0x0 ;  /* 0x0000000000007b1d */ /* 0x000fec0000010000 */
[----:B--2---:R-:W-:Y:S04]  /*0eb0*/  STS.U16 [R61+UR6+0x1000], R92 ;  /* 0x0010005c3d007988 */ /* 0x004fe80008000406 */
[----:B---3--:R-:W-:Y:S04]  /*0ec0*/  STS.U16 [R61+UR6+0x1400], R96 ;  /* 0x001400603d007988 */ /* 0x008fe80008000406 */
[----:B----4-:R-:W-:Y:S04]  /*0ed0*/  STS.U16 [R15+UR6+0x1200], R94 ;  /* 0x0012005e0f007988 */ /* 0x010fe80008000406 */
[----:B-----5:R-:W-:Y:S01]  /*0ee0*/  STS.U16 [R15+UR6+0x1600], R98 ;  /* 0x001600620f007988 */ /* 0x020fe20008000406 */
[----:B------:R-:W-:Y:S06]  /*0ef0*/  BAR.SYNC.DEFER_BLOCKING 0x0 ;  /* 0x0000000000007b1d */ /* 0x000fec0000010000 */
[----:B------:R-:W-:Y:S04]  /*0f00*/  LDSM.16.MT88.4 R44, [R9+UR6] ;  /* 0x00000006092c783b */ /* 0x000fe80008004200 */
[----:B------:R-:W0:Y:S04]  /*0f10*/  LDSM.16.M88.4 R24, [R5+UR6+0x1000] ;  /* 0x001000060518783b */ /* 0x000e280008000200 */
[----:B------:R-:W1:Y:S04]  /*0f20*/  LDSM.16.MT88.4 R40, [R17+UR6] ;  /* 0x000000061128783b */ /* 0x000e680008004200 */
[----:B------:R-:W2:Y:S04]  /*0f30*/  LDSM.16.MT88.4 R48, [R9+UR6+0x400] ;  /* 0x000400060930783b */ /* 0x000ea80008004200 */
[----:B------:R-:W3:Y:S01]  /*0f40*/  LDSM.16.MT88.4 R36, [R17+UR6+0x400] ;  /* 0x000400061124783b */ /* 0x000ee20008004200 */
[-C--:B0-----:R-:W-:Y:S08]  /*0f50*/  HMMA.16816.F32.BF16 R44, R44, R24.reuse, RZ ;  /* 0x000000182c2c723c */ /* 0x081ff000000418ff */
[----:B-1----:R-:W-:-:S12]  /*0f60*/  HMMA.16816.F32.BF16 R40, R40, R24, RZ ;  /* 0x000000182828723c */ /* 0x002fd800000418ff */
[-C--:B--2---:R-:W-:Y:S01]  /*0f70*/  HMMA.16816.F32.BF16 R44, R48, R26.reuse, R44 ;  /* 0x0000001a302c723c */ /* 0x084fe2000004182c */
[----:B------:R-:W-:Y:S07]  /*0f80*/  LDSM.16.MT88.4 R48, [R17+UR6+0xc00] ;  /* 0x000c00061130783b */ /* 0x000fee0008004200 */
[----:B---3--:R-:W-:Y:S01]  /*0f90*/  HMMA.16816.F32.BF16 R36, R36, R26, R40 ;  /* 0x0000001a2424723c */ /* 0x008fe20000041828 */
[----:B------:R-:W-:Y:S04]  /*0fa0*/  LDSM.16.MT88.4 R40, [R9+UR6+0x800] ;  /* 0x000800060928783b */ /* 0x000fe80008004200 */
[----:B------:R-:W0:Y:S07]  /*0fb0*/  LDSM.16.M88.4 R24, [R55+UR6+0x1000] ;  /* 0x001000063718783b */ /* 0x000e2e0008000200 */
[-C--:B0-----:R-:W-:Y:S01]  /*0fc0*/  HMMA.16816.F32.BF16 R44, R40, R24.reuse, R44 ;  /* 0x00000018282c723c */ /* 0x081fe2000004182c */
[----:B------:R-:W0:Y:S07]  /*0fd0*/  LDSM.16.MT88.4 R40, [R17+UR6+0x800] ;  /* 0x000800061128783b */ /* 0x000e2e0008004200 */
[----:B0-----:R-:W-:Y:S01]  /*0fe0*/  HMMA.16816.F32.BF16 R36, R40, R24, R36 ;  /* 0x000000182824723c */ /* 0x001fe20000041824 */
[----:B------:R-:W0:Y:S01]  /*0ff0*/  LDSM.16.MT88.4 R40, [R9+UR6+0xc00] ;  /* 0x000c00060928783b */ /* 0x000e220008004200 */
[----:B------:R-:W-:Y:S01]  /*1000*/  BAR.SYNC.DEFER_BLOCKING 0x0 ;  /* 0x0000000000007b1d */ /* 0x000fe20000010000 */
[----:B------:R-:W-:-:S04]  /*1010*/  IADD3 R24, P1, PT, R6, UR4, RZ ;  /* 0x0000000406187c10 */ /* 0x000fc8000ff3e0ff */
[----:B------:R-:W-:-:S13]  /*1020*/  ISETP.GT.U32.AND P2, PT, R24, R13, PT ;  /* 0x0000000d1800720c */ /* 0x000fda0003f44070 */
[-C--:B------:R-:W-:Y:S08]  /*1030*/  HMMA.16816.F32.BF16 R36, R48, R26.reuse, R36 ;  /* 0x0000001a3024723c */ /* 0x080ff00000041824 */
[----:B0-----:R-:W-:Y:S01]  /*1040*/  HMMA.16816.F32.BF16 R40, R40, R26, R44 ;  /* 0x0000001a2828723c */ /* 0x001fe2000004182c */
[----:B------:R-:W-:Y:S01]  /*1050*/  IMAD.X R27, RZ, RZ, UR5, P1 ;  /* 0x00000005ff1b7e24 */ /* 0x000fe200088e06ff */
[----:B------:R-:W-:-:S04]  /*1060*/  ISETP.GE.U32.AND P1, PT, R24, R13, PT ;  /* 0x0000000d1800720c */ /* 0x000fc80003f26070 */
[C---:B------:R-:W-:Y:S02]  /*1070*/  ISETP.GT.U32.AND.EX P2, PT, R27.reuse, RZ, PT, P2 ;  /* 0x000000ff1b00720c */ /* 0x040fe40003f44120 */
[----:B------:R-:W-:Y:S02]  /*1080*/  ISETP.GE.U32.AND.EX P1, PT, R27, RZ, PT, P1 ;  /* 0x000000ff1b00720c */ /* 0x000fe40003f26110 */
[----:B------:R-:W-:-:S09]  /*1090*/  ISETP.GT.U32.AND P3, PT, R24, R56, PT ;  /* 0x000000381800720c */ /* 0x000fd20003f64070 */
[----:B------:R-:W-:Y:S01]  /*10a0*/  FMUL R40, R40, UR9 ;  /* 0x0000000928287c20 */ /* 0x000fe20008400000 */
[----:B------:R-:W-:Y:S01]  /*10b0*/  FMUL R41, R41, UR9 ;  /* 0x0000000929297c20 */ /* 0x000fe20008400000 */
[----:B------:R-:W-:-:S03]  /*10c0*/  FMUL R42, R42, UR9 ;  /* 0x000000092a2a7c20 */ /* 0x000fc60008400000 */
[----:B------:R-:W-:Y:S02]  /*10d0*/  FSEL R47, R40, -INF , !P2 ;  /* 0xff800000282f7808 */ /* 0x000fe40005000000 */
[----:B------:R-:W-:Y:S02]  /*10e0*/  FSEL R48, R41, -INF , !P1 ;  /* 0xff80000029307808 */ /* 0x000fe40004800000 */
[C---:B------:R-:W-:Y:S02]  /*10f0*/  ISETP.GE.U32.AND P2, PT, R24.reuse, R56, PT ;  /* 0x000000381800720c */ /* 0x040fe40003f46070 */
[----:B------:R-:W-:Y:S01]  /*1100*/  ISETP.GT.U32.AND P1, PT, R24, R57, PT ;  /* 0x000000391800720c */ /* 0x000fe20003f24070 */
[----:B------:R-:W-:Y:S01]  /*1110*/  FMUL R43, R43, UR9 ;  /* 0x000000092b2b7c20 */ /* 0x000fe20008400000 */
[C---:B------:R-:W-:Y:S01]  /*1120*/  ISETP.GT.U32.AND.EX P3, PT, R27.reuse, RZ, PT, P3 ;  /* 0x000000ff1b00720c */ /* 0x040fe20003f64130 */
[----:B------:R-:W-:Y:S01]  /*1130*/  FMUL R26, R36, UR9 ;  /* 0x00000009241a7c20 */ /* 0x000fe20008400000 */
[----:B------:R-:W-:-:S02]  /*1140*/  ISETP.GE.U32.AND.EX P2, PT, R27, RZ, PT, P2 ;  /* 0x000000ff1b00720c */ /* 0x000fc40003f46120 */
[----:B------:R-:W-:Y:S02]  /*1150*/  ISETP.GT.U32.AND.EX P1, PT, R27, RZ, PT, P1 ;  /* 0x000000ff1b00720c */ /* 0x000fe40003f24110 */
[----:B------:R-:W-:Y:S02]  /*1160*/  FSEL R50, R42, -INF , !P3 ;  /* 0xff8000002a327808 */ /* 0x000fe40005800000 */
[----:B------:R-:W-:Y:S02]  /*1170*/  ISETP.GE.U32.AND P3, PT, R24, R57, PT ;  /* 0x000000391800720c */ /* 0x000fe40003f66070 */
[----:B------:R-:W-:Y:S02]  /*1180*/  FSEL R49, R43, -INF , !P2 ;  /* 0xff8000002b317808 */ /* 0x000fe40005000000 */
[----:B------:R-:W-:Y:S02]  /*1190*/  FSEL R26, R26, -INF , !P1 ;  /* 0xff8000001a1a7808 */ /* 0x000fe40004800000 */
[----:B------:R-:W-:-:S02]  /*11a0*/  ISETP.GT.U32.AND P2, PT, R24, R58, PT ;  /* 0x0000003a1800720c */ /* 0x000fc40003f44070 */
[----:B------:R-:W-:Y:S01]  /*11b0*/  ISETP.GE.U32.AND P1, PT, R24, R58, PT ;  /* 0x0000003a1800720c */ /* 0x000fe20003f26070 */
[----:B------:R-:W-:Y:S01]  /*11c0*/  FMUL R37, R37, UR9 ;  /* 0x0000000925257c20 */ /* 0x000fe20008400000 */
[----:B------:R-:W-:Y:S01]  /*11d0*/  FMUL R25, R38, UR9 ;  /* 0x0000000926197c20 */ /* 0x000fe20008400000 */
[----:B------:R-:W-:Y:S01]  /*11e0*/  FMUL R24, R39, UR9 ;  /* 0x0000000927187c20 */ /* 0x000fe20008400000 */
[C---:B------:R-:W-:Y:S02]  /*11f0*/  ISETP.GE.U32.AND.EX P3, PT, R27.reuse, RZ, PT, P3 ;  /* 0x000000ff1b00720c */ /* 0x040fe40003f66130 */
[C---:B------:R-:W-:Y:S02]  /*1200*/  ISETP.GT.U32.AND.EX P2, PT, R27.reuse, RZ, PT, P2 ;  /* 0x000000ff1b00720c */ /* 0x040fe40003f44120 */
[----:B------:R-:W-:Y:S02]  /*1210*/  ISETP.GE.U32.AND.EX P1, PT, R27, RZ, PT, P1 ;  /* 0x000000ff1b00720c */ /* 0x000fe40003f26110 */
[----:B------:R-:W-:-:S02]  /*1220*/  FSEL R51, R37, -INF , !P3 ;  /* 0xff80000025337808 */ /* 0x000fc40005800000 */
[----:B------:R-:W-:Y:S02]  /*1230*/  FSEL R25, R25, -INF , !P2 ;  /* 0xff80000019197808 */ /* 0x000fe40005000000 */
[----:B------:R-:W-:Y:S02]  /*1240*/  FSEL R24, R24, -INF , !P1 ;  /* 0xff80000018187808 */ /* 0x000fe40004800000 */
[----:B------:R-:W-:Y:S02]  /*1250*/  FMNMX R27, R47, R48, !PT ;  /* 0x000000302f1b7209 */ /* 0x000fe40007800000 */
[----:B------:R-:W-:Y:S02]  /*1260*/  FMNMX R36, R50, R49, !PT ;  /* 0x0000003132247209 */ /* 0x000fe40007800000 */
[----:B------:R-:W-:Y:S02]  /*1270*/  FMNMX R37, R26, R51, !PT ;  /* 0x000000331a257209 */ /* 0x000fe40007800000 */
[----:B------:R-:W-:Y:S01]  /*1280*/  FMNMX R38, R25, R24, !PT ;  /* 0x0000001819267209 */ /* 0x000fe20007800000 */
[----:B------:R-:W0:Y:S04]  /*1290*/  SHFL.BFLY PT, R40, R27, 0x2, 0x1f ;  /* 0x0c401f001b287f89 */ /* 0x000e2800000e0000 */
[----:B------:R-:W1:Y:S04]  /*12a0*/  SHFL.BFLY PT, R39, R36, 0x2, 0x1f ;  /* 0x0c401f0024277f89 */ /* 0x000e6800000e0000 */
[----:B------:R-:W2:Y:S04]  /*12b0*/  SHFL.BFLY PT, R42, R37, 0x2, 0x1f ;  /* 0x0c401f00252a7f89 */ /* 0x000ea800000e0000 */
[----:B------:R-:W3:Y:S01]  /*12c0*/  SHFL.BFLY PT, R45, R38, 0x2, 0x1f ;  /* 0x0c401f00262d7f89 */ /* 0x000ee200000e0000 */
[----:B0-----:R-:W-:-:S02]  /*12d0*/  FMNMX R40, R27, R40, !PT ;  /* 0x000000281b287209 */ /* 0x001fc40007800000 */
[----:B-1----:R-:W-:Y:S02]  /*12e0*/  FMNMX R41, R36, R39, !PT ;  /* 0x0000002724297209 */ /* 0x002fe40007800000 */
[----:B--2---:R-:W-:Y:S01]  /*12f0*/  FMNMX R43, R37, R42, !PT ;  /* 0x0000002a252b7209 */ /* 0x004fe20007800000 */
[----:B------:R-:W0:Y:S01]  /*1300*/  SHFL.BFLY PT, R39, R40, 0x1, 0x1f ;  /* 0x0c201f0028277f89 */ /* 0x000e2200000e0000 */
[----:B---3--:R-:W-:-:S03]  /*1310*/  FMNMX R45, R38, R45, !PT ;  /* 0x0000002d262d7209 */ /* 0x008fc60007800000 */
[----:B------:R-:W1:Y:S04]  /*1320*/  SHFL.BFLY PT, R42, R41, 0x1, 0x1f ;  /* 0x0c201f00292a7f89 */ /* 0x000e6800000e0000 */
[----:B------:R-:W2:Y:S04]  /*1330*/  SHFL.BFLY PT, R44, R43, 0x1, 0x1f ;  /* 0x0c201f002b2c7f89 */ /* 0x000ea800000e0000 */
[----:B------:R-:W3:Y:S01]  /*1340*/  SHFL.BFLY PT, R46, R45, 0x1, 0x1f ;  /* 0x0c201f002d2e7f89 */ /* 0x000ee200000e0000 */
[----:B0-----:R-:W-:Y:S02]  /*1350*/  FMNMX R39, R40, R39, !PT ;  /* 0x0000002728277209 */ /* 0x001fe40007800000 */
[----:B-1----:R-:W-:-:S03]  /*1360*/  FMNMX R42, R41, R42, !PT ;  /* 0x0000002a292a7209 */ /* 0x002fc60007800000 */
[----:B------:R-:W-:Y:S01]  /*1370*/  @P6 STS [R54+0x1000], R39 ;  /* 0x0010002736006388 */ /* 0x000fe20000000800 */
[----:B--2---:R-:W-:-:S03]  /*1380*/  FMNMX R37, R43, R44, !PT ;  /* 0x0000002c2b257209 */ /* 0x004fc60007800000 */
[----:B------:R-:W-:Y:S01]  /*1390*/  @P6 STS [R23+0x1000], R42 ;  /* 0x0010002a17006388 */ /* 0x000fe20000000800 */
[----:B---3--:R-:W-:-:S03]  /*13a0*/  FMNMX R46, R45, R46, !PT ;  /* 0x0000002e2d2e7209 */ /* 0x008fc60007800000 */
[----:B------:R-:W-:Y:S04]  /*13b0*/  @P6 STS [R52+0x1000], R37 ;  /* 0x0010002534006388 */ /* 0x000fe80000000800 */
[----:B------:R-:W-:Y:S01]  /*13c0*/  @P6 STS [R53+0x1000], R46 ;  /* 0x0010002e35006388 */ /* 0x000fe20000000800 */
[----:B------:R-:W-:Y:S06]  /*13d0*/  BAR.SYNC.DEFER_BLOCKING 0x0 ;  /* 0x0000000000007b1d */ /* 0x000fec0000010000 */
[----:B------:R-:W0:Y:S04]  /*13e0*/  @!P5 LDS R16, [R12+0x1000] ;  /* 0x001000000c10d984 */ /* 0x000e280000000800 */
[----:B0-----:R-:W0:Y:S02]  /*13f0*/  SHFL.BFLY PT, R27, R16, 0x1, 0x1f ;  /* 0x0c201f00101b7f89 */ /* 0x001e2400000e0000 */
[----:B0-----:R-:W-:-:S05]  /*1400*/  FMNMX R27, R16, R27, !PT ;  /* 0x0000001b101b7209 */ /* 0x001fca0007800000 */
[----:B------:R-:W-:Y:S01]  /*1410*/  @P0 STS [R12+0x1000], R27 ;  /* 0x0010001b0c000388 */ /* 0x000fe20000000800 */
[----:B------:R-:W-:Y:S06]  /*1420*/  BAR.SYNC.DEFER_BLOCKING 0x0 ;  /* 0x0000000000007b1d */ /* 0x000fec0000010000 */
[----:B------:R-:W0:Y:S04]  /*1430*/  LDS R92, [R14+0x1000] ;  /* 0x001000000e5c7984 */ /* 0x000e280000000800 */
[----:B------:R-:W1:Y:S04]  /*1440*/  LDS R73, [R20+0x1000] ;  /* 0x0010000014497984 */ /* 0x000e680000000800 */
[----:B------:R-:W2:Y:S04]  /*1450*/  LDS R93, [R21+0x1000] ;  /* 0x00100000155d7984 */ /* 0x000ea80000000800 */
[----:B------:R-:W3:Y:S01]  /*1460*/  LDS R95, [R22+0x1000] ;  /* 0x00100000165f7984 */ /* 0x000ee20000000800 */
[----:B0-----:R-:W-:-:S05]  /*1470*/  FMNMX R92, R92, R69, !PT ;  /* 0x000000455c5c7209 */ /* 0x001fca0007800000 */
[----:B------:R-:W-:-:S04]  /*1480*/  FADD R36, R47, -R92 ;  /* 0x8000005c2f247221 */ /* 0x000fc80000000000 */
[----:B------:R-:W-:Y:S01]  /*1490*/  FMUL R40, R36, 1.4426950216293334961 ;  /* 0x3fb8aa3b24287820 */ /* 0x000fe20000400000 */
[----:B------:R-:W-:-:S04]  /*14a0*/  FADD R36, R48, -R92 ;  /* 0x8000005c30247221 */ /* 0x000fc80000000000 */
[----:B------:R-:W-:Y:S01]  /*14b0*/  FMUL R36, R36, 1.4426950216293334961 ;  /* 0x3fb8aa3b24247820 */ /* 0x000fe20000400000 */
[----:B------:R-:W-:Y:S08]  /*14c0*/  MUFU.EX2 R40, R40 ;  /* 0x0000002800287308 */ /* 0x000ff00000000800 */
[----:B------:R-:W0:Y:S01]  /*14d0*/  MUFU.EX2 R41, R36 ;  /* 0x0000002400297308 */ /* 0x000e220000000800 */
[----:B-1----:R-:W-:-:S02]  /*14e0*/  FMNMX R73, R73, R72, !PT ;  /* 0x0000004849497209 */ /* 0x002fc40007800000 */
[----:B--2---:R-:W-:-:S03]  /*14f0*/  FMNMX R93, R93, R68, !PT ;  /* 0x000000445d5d7209 */ /* 0x004fc60007800000 */
[----:B------:R-:W-:Y:S01]  /*1500*/  FADD R27, R50, -R73 ;  /* 0x80000049321b7221 */ /* 0x000fe20000000000 */
[----:B---3--:R-:W-:Y:S01]  /*1510*/  FMNMX R95, R95, R66, !PT ;  /* 0x000000425f5f7209 */ /* 0x008fe20007800000 */
[----:B------:R-:W-:Y:S02]  /*1520*/  FADD R26, R26, -R93 ;  /* 0x8000005d1a1a7221 */ /* 0x000fe40000000000 */
[----:B------:R-:W-:Y:S01]  /*1530*/  FMUL R42, R27, 1.4426950216293334961 ;  /* 0x3fb8aa3b1b2a7820 */ /* 0x000fe20000400000 */
[----:B------:R-:W-:Y:S01]  /*1540*/  FADD R27, R49, -R73 ;  /* 0x80000049311b7221 */ /* 0x000fe20000000000 */
[----:B------:R-:W-:Y:S01]  /*1550*/  FMUL R46, R26, 1.4426950216293334961 ;  /* 0x3fb8aa3b1a2e7820 */ /* 0x000fe20000400000 */
[----:B------:R-:W-:Y:S01]  /*1560*/  FADD R26, R51, -R93 ;  /* 0x8000005d331a7221 */ /* 0x000fe20000000000 */
[----:B0-----:R-:W-:Y:S01]  /*1570*/  FADD R36, R40, R41 ;  /* 0x0000002928247221 */ /* 0x001fe20000000000 */
[--C-:B------:R-:W-:Y:S01]  /*1580*/  FADD R25, R25, -R95.reuse ;  /* 0x8000005f19197221 */ /* 0x100fe20000000000 */
[----:B------:R-:W-:Y:S01]  /*1590*/  FADD R24, R24, -R95 ;  /* 0x8000005f18187221 */ /* 0x000fe20000000000 */
[----:B------:R-:W-:-:S02]  /*15a0*/  FMUL R27, R27, 1.4426950216293334961 ;  /* 0x3fb8aa3b1b1b7820 */ /* 0x000fc40000400000 */
[----:B------:R-:W0:Y:S01]  /*15b0*/  SHFL.BFLY PT, R37, R36, 0x2, 0x1f ;  /* 0x0c401f0024257f89 */ /* 0x000e2200000e0000 */
[----:B------:R-:W-:Y:S01]  /*15c0*/  FMUL R26, R26, 1.4426950216293334961 ;  /* 0x3fb8aa3b1a1a7820 */ /* 0x000fe20000400000 */
[----:B------:R-:W-:Y:S01]  /*15d0*/  FMUL R25, R25, 1.4426950216293334961 ;  /* 0x3fb8aa3b19197820 */ /* 0x000fe20000400000 */
[----:B------:R-:W-:Y:S01]  /*15e0*/  FMUL R24, R24, 1.4426950216293334961 ;  /* 0x3fb8aa3b18187820 */ /* 0x000fe20000400000 */
[----:B------:R-:W-:Y:S08]  /*15f0*/  MUFU.EX2 R42, R42 ;  /* 0x0000002a002a7308 */ /* 0x000ff00000000800 */
[----:B------:R-:W1:Y:S08]  /*1600*/  MUFU.EX2 R43, R27 ;  /* 0x0000001b002b7308 */ /* 0x000e700000000800 */
[----:B------:R-:W-:Y:S08]  /*1610*/  MUFU.EX2 R46, R46 ;  /* 0x0000002e002e7308 */ /* 0x000ff00000000800 */
[----:B------:R-:W2:Y:S08]  /*1620*/  MUFU.EX2 R47, R26 ;  /* 0x0000001a002f7308 */ /* 0x000eb00000000800 */
[----:B------:R-:W-:Y:S08]  /*1630*/  MUFU.EX2 R48, R25 ;  /* 0x0000001900307308 */ /* 0x000ff00000000800 */
[----:B------:R-:W3:Y:S01]  /*1640*/  MUFU.EX2 R49, R24 ;  /* 0x0000001800317308 */ /* 0x000ee20000000800 */
[----:B-1----:R-:W-:Y:S01]  /*1650*/  FADD R27, R42, R43 ;  /* 0x0000002b2a1b7221 */ /* 0x002fe20000000000 */
[----:B0-----:R-:W-:Y:S01]  /*1660*/  FADD R38, R36, R37 ;  /* 0x0000002524267221 */ /* 0x001fe20000000000 */
[----:B--2---:R-:W-:-:S03]  /*1670*/  FADD R26, R46, R47 ;  /* 0x0000002f2e1a7221 */ /* 0x004fc60000000000 */
[----:B------:R-:W0:Y:S04]  /*1680*/  SHFL.BFLY PT, R44, R27, 0x2, 0x1f ;  /* 0x0c401f001b2c7f89 */ /* 0x000e2800000e0000 */
[----:B------:R-:W1:Y:S01]  /*1690*/  SHFL.BFLY PT, R39, R26, 0x2, 0x1f ;  /* 0x0c401f001a277f89 */ /* 0x000e6200000e0000 */
[----:B---3--:R-:W-:-:S03]  /*16a0*/  FADD R37, R48, R49 ;  /* 0x0000003130257221 */ /* 0x008fc60000000000 */
[----:B------:R-:W2:Y:S04]  /*16b0*/  SHFL.BFLY PT, R25, R38, 0x1, 0x1f ;  /* 0x0c201f0026197f89 */ /* 0x000ea800000e0000 */
[----:B------:R-:W3:Y:S01]  /*16c0*/  SHFL.BFLY PT, R50, R37, 0x2, 0x1f ;  /* 0x0c401f0025327f89 */ /* 0x000ee200000e0000 */
[----:B0-----:R-:W-:Y:S01]  /*16d0*/  FADD R44, R27, R44 ;  /* 0x0000002c1b2c7221 */ /* 0x001fe20000000000 */
[----:B-1----:R-:W-:-:S05]  /*16e0*/  FADD R39, R26, R39 ;  /* 0x000000271a277221 */ /* 0x002fca0000000000 */
[----:B------:R-:W0:Y:S01]  /*16f0*/  SHFL.BFLY PT, R24, R39, 0x1, 0x1f ;  /* 0x0c201f0027187f89 */ /* 0x000e2200000e0000 */
[----:B--2---:R-:W-:Y:S01]  /*1700*/  FADD R45, R38, R25 ;  /* 0x00000019262d7221 */ /* 0x004fe20000000000 */
[----:B------:R-:W-:Y:S01]  /*1710*/  BAR.SYNC.DEFER_BLOCKING 0x0 ;  /* 0x0000000000007b1d */ /* 0x000fe20000010000 */
[----:B---3--:R-:W-:-:S05]  /*1720*/  FADD R50, R37, R50 ;  /* 0x0000003225327221 */ /* 0x008fca0000000000 */
[----:B------:R-:W1:Y:S04]  /*1730*/  SHFL.BFLY PT, R25, R44, 0x1, 0x1f ;  /* 0x0c201f002c197f89 */ /* 0x000e6800000e0000 */
[----:B------:R-:W2:Y:S01]  /*1740*/  SHFL.BFLY PT, R27, R50, 0x1, 0x1f ;  /* 0x0c201f00321b7f89 */ /* 0x000ea200000e0000 */
[----:B0-----:R-:W-:-:S03]  /*1750*/  FADD R97, R39, R24 ;  /* 0x0000001827617221 */ /* 0x001fc60000000000 */
[----:B------:R-:W-:Y:S01]  /*1760*/  @P6 STS [R54+0x1000], R45 ;  /* 0x0010002d36006388 */ /* 0x000fe20000000800 */
[----:B-1----:R-:W-:Y:S01]  /*1770*/  FADD R36, R44, R25 ;  /* 0x000000192c247221 */ /* 0x002fe20000000000 */
[----:B--2---:R-:W-:-:S04]  /*1780*/  FADD R96, R50, R27 ;  /* 0x0000001b32607221 */ /* 0x004fc80000000000 */
[----:B------:R-:W-:Y:S04]  /*1790*/  @P6 STS [R23+0x1000], R36 ;  /* 0x0010002417006388 */ /* 0x000fe80000000800 */
[----:B------:R-:W-:Y:S04]  /*17a0*/  @P6 STS [R52+0x1000], R97 ;  /* 0x0010006134006388 */ /* 0x000fe80000000800 */
[----:B------:R-:W-:Y:S01]  /*17b0*/  @P6 STS [R53+0x1000], R96 ;  /* 0x0010006035006388 */ /* 0x000fe20000000800 */
[----:B------:R-:W-:Y:S06]  /*17c0*/  BAR.SYNC.DEFER_BLOCKING 0x0 ;  /* 0x0000000000007b1d */ /* 0x000fec0000010000 */
[----:B------:R-:W0:Y:S04]  /*17d0*/  @!P5 LDS R3, [R12+0x1000] ;  /* 0x001000000c03d984 */ /* 0x000e280000000800 */
[----:B0-----:R-:W0:Y:S02]  /*17e0*/  SHFL.BFLY PT, R24, R3, 0x1, 0x1f ;  /* 0x0c201f0003187f89 */ /* 0x001e2400000e0000 */
[----:B0-----:R-:W-:-:S05]  /*17f0*/  FADD R51, R3, R24 ;  /* 0x0000001803337221 */ /* 0x001fca0000000000 */
[----:B------:R0:W-:Y:S01]  /*1800*/  @P0 STS [R12+0x1000], R51 ;  /* 0x001000330c000388 */ /* 0x0001e20000000800 */
[----:B------:R-:W-:Y:S01]  /*1810*/  BAR.SYNC.DEFER_BLOCKING 0x0 ;  /* 0x0000000000007b1d */ /* 0x000fe20000010000 */
[----:B------:R-:W-:-:S04]  /*1820*/  IMAD.WIDE R38, R19, 0x2, R78 ;  /* 0x0000000213267825 */ /* 0x000fc800078e024e */
[----:B------:R-:W-:-:S04]  /*1830*/  IMAD.WIDE R24, R19, 0x2, R76 ;  /* 0x0000000213187825 */ /* 0x000fc800078e024c */
[----:B------:R-:W-:-:S04]  /*1840*/  IMAD.WIDE R26, R19, 0x2, R74 ;  /* 0x00000002131a7825 */ /* 0x000fc800078e024a */
[----:B------:R-:W-:Y:S01]  /*1850*/  IMAD.WIDE R36, R19, 0x2, R70 ;  /* 0x0000000213247825 */ /* 0x000fe200078e0246 */
[----:B------:R1:W2:Y:S04]  /*1860*/  LDG.E.U16 R94, desc[UR10][R38.64] ;  /* 0x0000000a265e7981 */ /* 0x0002a8000c1e1500 */
[----:B------:R3:W4:Y:S04]  /*1870*/  LDG.E.U16 R96, desc[UR10][R24.64] ;  /* 0x0000000a18607981 */ /* 0x000728000c1e1500 */
[----:B------:R-:W5:Y:S04]  /*1880*/  LDG.E.U16 R98, desc[UR10][R26.64] ;  /* 0x0000000a1a627981 */ /* 0x000f68000c1e1500 */
[----:B------:R-:W5:Y:S01]  /*1890*/  LDG.E.U16 R100, desc[UR10][R36.64] ;  /* 0x0000000a24647981 */ /* 0x000f62000c1e1500 */
[----:B------:R-:W-:-:S02]  /*18a0*/  F2FP.BF16.F32.PACK_AB R40, R41, R40 ;  /* 0x000000282928723e */ /* 0x000fc400000010ff */
[----:B------:R-:W-:Y:S01]  /*18b0*/  F2FP.BF16.F32.PACK_AB R41, R43, R42 ;  /* 0x0000002a2b29723e */ /* 0x000fe200000010ff */
[----:B------:R-:W-:Y:S01]  /*18c0*/  LDS R44, [R14+0x1000] ;  /* 0x001000000e2c7984 */ /* 0x000fe20000000800 */
[----:B------:R-:W-:-:S03]  /*18d0*/  F2FP.BF16.F32.PACK_AB R42, R47, R46 ;  /* 0x0000002e2f2a723e */ /* 0x000fc600000010ff */
[----:B------:R-:W0:Y:S04]  /*18e0*/  LDS R45, [R20+0x1000] ;  /* 0x00100000142d7984 */ /* 0x000e280000000800 */
[----:B------:R-:W-:Y:S04]  /*18f0*/  LDS R46, [R21+0x1000] ;  /* 0x00100000152e7984 */ /* 0x000fe80000000800 */
[----:B------:R-:W0:Y:S01]  /*1900*/  LDS R47, [R22+0x1000] ;  /* 0x00100000162f7984 */ /* 0x000e220000000800 */
[----:B------:R-:W-:Y:S01]  /*1910*/  BAR.SYNC.DEFER_BLOCKING 0x0 ;  /* 0x0000000000007b1d */ /* 0x000fe20000010000 */
[----:B------:R-:W-:Y:S01]  /*1920*/  F2FP.BF16.F32.PACK_AB R43, R49, R48 ;  /* 0x00000030312b723e */ /* 0x000fe200000010ff */
[----:B-1----:R-:W-:-:S04]  /*1930*/  FADD R38, -R73, R72 ;  /* 0x0000004849267221 */ /* 0x002fc80000000100 */
[----:B------:R-:W-:Y:S01]  /*1940*/  FMUL R38, R38, 1.4426950216293334961 ;  /* 0x3fb8aa3b26267820 */ /* 0x000fe20000400000 */
[----:B---3--:R-:W-:-:S03]  /*1950*/  FADD R24, -R93, R68 ;  /* 0x000000445d187221 */ /* 0x008fc60000000100 */
[----:B0-----:R-:W-:Y:S01]  /*1960*/  MUFU.EX2 R51, R38 ;  /* 0x0000002600337308 */ /* 0x001fe20000000800 */
[----:B------:R-:W-:Y:S01]  /*1970*/  FMUL R68, R24, 1.4426950216293334961 ;  /* 0x3fb8aa3b18447820 */ /* 0x000fe20000400000 */
[----:B------:R-:W-:Y:S01]  /*1980*/  FADD R50, -R92, R69 ;  /* 0x000000455c327221 */ /* 0x000fe20000000100 */
[----:B------:R-:W-:-:S03]  /*1990*/  FADD R66, -R95, R66 ;  /* 0x000000425f427221 */ /* 0x000fc60000000100 */
[----:B------:R-:W-:Y:S01]  /*19a0*/  FMUL R50, R50, 1.4426950216293334961 ;  /* 0x3fb8aa3b32327820 */ /* 0x000fe20000400000 */
[----:B------:R-:W-:-:S05]  /*19b0*/  FMUL R66, R66, 1.4426950216293334961 ;  /* 0x3fb8aa3b42427820 */ /* 0x000fca0000400000 */
[----:B------:R-:W0:Y:S08]  /*19c0*/  MUFU.EX2 R50, R50 ;  /* 0x0000003200327308 */ /* 0x000e300000000800 */
[----:B------:R-:W1:Y:S08]  /*19d0*/  MUFU.EX2 R68, R68 ;  /* 0x0000004400447308 */ /* 0x000e700000000800 */
[----:B------:R-:W3:Y:S01]  /*19e0*/  MUFU.EX2 R69, R66 ;  /* 0x0000004200457308 */ /* 0x000ee20000000800 */
[C---:B0-----:R-:W-:Y:S01]  /*19f0*/  FMUL R28, R50.reuse, R28 ;  /* 0x0000001c321c7220 */ /* 0x041fe20000400000 */
[----:B------:R-:W-:Y:S01]  /*1a00*/  FMUL R29, R50, R29 ;  /* 0x0000001d321d7220 */ /* 0x000fe20000400000 */
[C---:B------:R-:W-:Y:S01]  /*1a10*/  FMUL R30, R51.reuse, R30 ;  /* 0x0000001e331e7220 */ /* 0x040fe20000400000 */
[----:B------:R-:W-:Y:S01]  /*1a20*/  FMUL R31, R51, R31 ;  /* 0x0000001f331f7220 */ /* 0x000fe20000400000 */
[----:B------:R-:W-:Y:S01]  /*1a30*/  UIADD3 UR4, UP0, UPT, UR4, 0x10, URZ ;  /* 0x0000001004047890 */ /* 0x000fe2000ff1e0ff */
[C---:B-1----:R-:W-:Y:S01]  /*1a40*/  FMUL R32, R68.reuse, R32 ;  /* 0x0000002044207220 */ /* 0x042fe20000400000 */
[----:B------:R-:W-:-:S02]  /*1a50*/  FMUL R33, R68, R33 ;  /* 0x0000002144217220 */ /* 0x000fc40000400000 */
[----:B------:R-:W-:Y:S01]  /*1a60*/  UIADD3.X UR5, UPT, UPT, URZ, UR5, URZ, UP0, !UPT ;  /* 0x00000005ff057290 */ /* 0x000fe200087fe4ff */
[C---:B---3--:R-:W-:Y:S01]  /*1a70*/  FMUL R34, R69.reuse, R34 ;  /* 0x0000002245227220 */ /* 0x048fe20000400000 */
[----:B------:R-:W-:Y:S01]  /*1a80*/  FMUL R35, R69, R35 ;  /* 0x0000002345237220 */ /* 0x000fe20000400000 */
[----:B------:R-:W-:Y:S01]  /*1a90*/  ISETP.LE.U32.AND P1, PT, R60, UR4, PT ;  /* 0x000000043c007c0c */ /* 0x000fe2000bf23070 */
[----:B------:R-:W-:Y:S02]  /*1aa0*/  FFMA2 R44, R90.F32x2.HI_LO, R50.F32x2.HI_LO, R44.F32x2.HI_LO ;  /* 0x000000325a2c7249 */ /* 0x000fe4000000002c */
[----:B------:R-:W-:Y:S02]  /*1ab0*/  IMAD.MOV.U32 R72, RZ, RZ, R73 ;  /* 0x000000ffff487224 */ /* 0x000fe400078e0049 */
[----:B------:R-:W-:Y:S02]  /*1ac0*/  FFMA2 R88, R88.F32x2.HI_LO, R68.F32x2.HI_LO, R46.F32x2.HI_LO ;  /* 0x0000004458587249 */ /* 0x000fe4000000002e */
[----:B------:R-:W-:Y:S01]  /*1ad0*/  IMAD.MOV.U32 R69, RZ, RZ, R92 ;  /* 0x000000ffff457224 */ /* 0x000fe200078e005c */
[----:B------:R-:W-:Y:S01]  /*1ae0*/  MOV R68, R93 ;  /* 0x0000005d00447202 */ /* 0x000fe20000000f00 */
[----:B------:R-:W-:-:S02]  /*1af0*/  IMAD.MOV.U32 R66, RZ, RZ, R95 ;  /* 0x000000ffff427224 */ /* 0x000fc400078e005f */
[----:B------:R-:W-:Y:S02]  /*1b00*/  IMAD.MOV.U32 R90, RZ, RZ, R44 ;  /* 0x000000ffff5a7224 */ /* 0x000fe400078e002c */
[----:B------:R-:W-:Y:S01]  /*1b10*/  IMAD.MOV.U32 R91, RZ, RZ, R45 ;  /* 0x000000ffff5b7224 */ /* 0x000fe200078e002d */
[----:B--2---:R-:W-:Y:S04]  /*1b20*/  STS.U16 [R7+UR6+0x1000], R94 ;  /* 0x0010005e07007988 */ /* 0x004fe80008000406 */
[----:B----4-:R-:W-:Y:S04]  /*1b30*/  STS.U16 [R7+UR6+0x1200], R96 ;  /* 0x0012006007007988 */ /* 0x010fe80008000406 */
[----:B-----5:R-:W-:Y:S04]  /*1b40*/  STS.U16 [R7+UR6+0x1400], R98 ;  /* 0x0014006207007988 */ /* 0x020fe80008000406 */
[----:B------:R-:W-:Y:S04]  /*1b50*/  STS.U16 [R7+UR6+0x1600], R100 ;  /* 0x0016006407007988 */ /* 0x000fe80008000406 */
[----:B------:R-:W-:Y:S01]  /*1b60*/  STSM.16.M88.4 [R8+0x1800], R40 ;  /* 0x0018002808007844 */ /* 0x000fe20000000200 */
[----:B------:R-:W-:Y:S06]  /*1b70*/  BAR.SYNC.DEFER_BLOCKING 0x0 ;  /* 0x0000000000007b1d */ /* 0x000fec0000010000 */
[----:B------:R-:W-:Y:S04]  /*1b80*/  LDSM.16.M88.2 R48, [R11+0x1000] ;  /* 0x001000000b30783b */ /* 0x000fe80000000100 */
[----:B------:R-:W0:Y:S04]  /*1b90*/  LDSM.16.M88.4 R36, [R10+UR6+0x1800] ;  /* 0x001800060a24783b */ /* 0x000e280008000200 */
[----:B------:R-:W1:Y:S01]  /*1ba0*/  LDSM.16.M88.4 R24, [R10+UR6+0x1a00] ;  /* 0x001a00060a18783b */ /* 0x000e620008000200 */
[-C--:B0-----:R-:W-:Y:S01]  /*1bb0*/  HMMA.16816.F32.BF16 R28, R36, R48.reuse, R28 ;  /* 0x00000030241c723c */ /* 0x081fe2000004181c */
[----:B------:R-:W0:Y:S08]  /*1bc0*/  LDC R36, c[0x0][0x3d4] ;  /* 0x0000f500ff247b82 */ /* 0x000e300000000800 */
[----:B------:R-:W2:Y:S01]  /*1bd0*/  LDC R37, c[0x0][0x3c4] ;  /* 0x0000f100ff257b82 */ /* 0x000ea20000000800 */
[----:B-1----:R-:W-:Y:S01]  /*1be0*/  HMMA.16816.F32.BF16 R32, R24, R48, R32 ;  /* 0x000000301820723c */ /* 0x002fe20000041820 */
[----:B------:R-:W-:-:S04]  /*1bf0*/  MOV R24, UR5 ;  /* 0x0000000500187c02 */ /* 0x000fc80008000f00 */
[----:B------:R-:W-:Y:S01]  /*1c00*/  ISETP.GE.U32.AND.EX P1, PT, R24, RZ, PT, P1 ;  /* 0x000000ff1800720c */ /* 0x000fe20003f26110 */
[----:B0-----:R-:W-:Y:S02]  /*1c10*/  IMAD R19, R36, 0x10, R19 ;  /* 0x0000001024137824 */ /* 0x001fe400078e0213 */
[----:B--2---:R-:W-:-:S10]  /*1c20*/  IMAD R18, R37, 0x10, R18 ;  /* 0x0000001025127824 */ /* 0x004fd400078e0212 */
[----:B------:R-:W-:Y:S05]  /*1c30*/  @!P1 BRA `(.L_x_1) ;  /* 0xfffffff000789947 */ /* 0x000fea000383ffff */
.L_x_0:
[C---:B------:R-:W-:Y:S01]  /*1c40*/  FSETP.GT.AND P3, PT, |R89|.reuse, 8.50705917302346158658e+37, PT ;  /* 0x7e8000005900780b */ /* 0x040fe20003f64200 */
[C---:B------:R-:W-:Y:S01]  /*1c50*/  FMUL R3, R89.reuse, 8388608 ;  /* 0x4b00000059037820 */ /* 0x040fe20000400000 */
[C---:B------:R-:W-:Y:S01]  /*1c60*/  FSETP.GEU.AND P5, PT, |R89|.reuse, 1.175494350822287508e-38, PT ;  /* 0x008000005900780b */ /* 0x040fe20003fae200 */
[----:B0-----:R-:W-:Y:S01]  /*1c70*/  FMUL R6, R88, 8388608 ;  /* 0x4b00000058067820 */ /* 0x001fe20000400000 */
[----:B------:R-:W-:Y:S01]  /*1c80*/  FSETP.GEU.AND P0, PT, R89, 1.175494350822287508e-38, PT ;  /* 0x008000005900780b */ /* 0x000fe20003f0e000 */
[----:B------:R-:W-:Y:S01]  /*1c90*/  FMUL R7, R90, 8388608 ;  /* 0x4b0000005a077820 */ /* 0x000fe20000400000 */
[C---:B------:R-:W-:Y:S01]  /*1ca0*/  FSETP.GT.AND P1, PT, |R88|.reuse, 8.50705917302346158658e+37, PT ;  /* 0x7e8000005800780b */ /* 0x040fe20003f24200 */
[----:B------:R-:W-:Y:S01]  /*1cb0*/  FMUL R5, R91, 8388608 ;  /* 0x4b0000005b057820 */ /* 0x000fe20000400000 */
[----:B------:R-:W-:Y:S01]  /*1cc0*/  FSETP.GEU.AND P2, PT, |R88|, 1.175494350822287508e-38, PT ;  /* 0x008000005800780b */ /* 0x000fe20003f4e200 */
[----:B------:R-:W-:Y:S01]  /*1cd0*/  BAR.SYNC.DEFER_BLOCKING 0x0 ;  /* 0x0000000000007b1d */ /* 0x000fe20000010000 */
[----:B------:R-:W-:-:S02]  /*1ce0*/  FSEL R3, R3, R89, !P0 ;  /* 0x0000005903037208 */ /* 0x000fc40004000000 */
[----:B------:R-:W-:Y:S01]  /*1cf0*/  FSETP.GEU.AND P6, PT, R88, 1.175494350822287508e-38, PT ;  /* 0x008000005800780b */ /* 0x000fe20003fce000 */
[----:B------:R-:W-:Y:S01]  /*1d00*/  @P3 FMUL R35, R35, 0.25 ;  /* 0x3e80000023233820 */ /* 0x000fe20000400000 */
[----:B------:R-:W-:Y:S01]  /*1d10*/  @P3 FMUL R89, R89, 0.25 ;  /* 0x3e80000059593820 */ /* 0x000fe20000400000 */
[----:B------:R-:W-:Y:S01]  /*1d20*/  @P3 FMUL R34, R34, 0.25 ;  /* 0x3e80000022223820 */ /* 0x000fe20000400000 */
[----:B------:R-:W-:Y:S01]  /*1d30*/  FSEL R6, R6, R88, !P6 ;  /* 0x0000005806067208 */ /* 0x000fe20007000000 */
[----:B------:R-:W-:Y:S01]  /*1d40*/  @!P5 FMUL R35, R35, 16777216 ;  /* 0x4b8000002323d820 */ /* 0x000fe20000400000 */
[----:B------:R-:W-:Y:S01]  /*1d50*/  @!P5 FMUL R89, R89, 16777216 ;  /* 0x4b8000005959d820 */ /* 0x000fe20000400000 */
[----:B------:R-:W-:Y:S01]  /*1d60*/  @!P5 FMUL R34, R34, 16777216 ;  /* 0x4b8000002222d820 */ /* 0x000fe20000400000 */
[----:B------:R-:W-:Y:S01]  /*1d70*/  FSETP.GT.AND P5, PT, |R91|, 8.50705917302346158658e+37, PT ;  /* 0x7e8000005b00780b */ /* 0x000fe20003fa4200 */
[----:B------:R-:W-:Y:S01]  /*1d80*/  @P1 FMUL R33, R33, 0.25 ;  /* 0x3e80000021211820 */ /* 0x000fe20000400000 */
[----:B------:R-:W-:Y:S01]  /*1d90*/  FSEL R11, RZ, -23, P6 ;  /* 0xc1b80000ff0b7808 */ /* 0x000fe20003000000 */
[----:B------:R-:W-:Y:S01]  /*1da0*/  @P1 FMUL R88, R88, 0.25 ;  /* 0x3e80000058581820 */ /* 0x000fe20000400000 */
[----:B------:R-:W-:Y:S01]  /*1db0*/  @P1 FMUL R32, R32, 0.25 ;  /* 0x3e80000020201820 */ /* 0x000fe20000400000 */
[----:B------:R-:W-:Y:S01]  /*1dc0*/  FSETP.GEU.AND P3, PT, R90, 1.175494350822287508e-38, PT ;  /* 0x008000005a00780b */ /* 0x000fe20003f6e000 */
[----:B------:R-:W-:Y:S01]  /*1dd0*/  @!P2 FMUL R33, R33, 16777216 ;  /* 0x4b8000002121a820 */ /* 0x000fe20000400000 */
[C---:B------:R-:W-:Y:S01]  /*1de0*/  FSETP.GEU.AND P6, PT, |R91|.reuse, 1.175494350822287508e-38, PT ;  /* 0x008000005b00780b */ /* 0x040fe20003fce200 */
[----:B------:R-:W-:Y:S01]  /*1df0*/  @!P2 FMUL R88, R88, 16777216 ;  /* 0x4b8000005858a820 */ /* 0x000fe20000400000 */
[----:B------:R-:W-:Y:S01]  /*1e00*/  FSETP.GT.AND P1, PT, |R90|, 8.50705917302346158658e+37, PT ;  /* 0x7e8000005a00780b */ /* 0x000fe20003f24200 */
[----:B------:R-:W-:Y:S01]  /*1e10*/  @!P2 FMUL R32, R32, 16777216 ;  /* 0x4b8000002020a820 */ /* 0x000fe20000400000 */
[----:B------:R-:W-:Y:S01]  /*1e20*/  FSETP.GEU.AND P2, PT, R91, 1.175494350822287508e-38, PT ;  /* 0x008000005b00780b */ /* 0x000fe20003f4e000 */
[----:B------:R-:W0:Y:S01]  /*1e30*/  MUFU.RCP R12, R89 ;  /* 0x00000059000c7308 */ /* 0x000e220000001000 */
[----:B------:R-:W-:Y:S01]  /*1e40*/  FSEL R7, R7, R90, !P3 ;  /* 0x0000005a07077208 */ /* 0x000fe20005800000 */
[----:B------:R-:W-:Y:S01]  /*1e50*/  @P5 FMUL R31, R31, 0.25 ;  /* 0x3e8000001f1f5820 */ /* 0x000fe20000400000 */
[----:B------:R-:W-:Y:S01]  /*1e60*/  FSEL R8, RZ, -23, P3 ;  /* 0xc1b80000ff087808 */ /* 0x000fe20001800000 */
[----:B------:R-:W-:Y:S01]  /*1e70*/  @P5 FMUL R30, R30, 0.25 ;  /* 0x3e8000001e1e5820 */ /* 0x000fe20000400000 */
[----:B------:R-:W-:Y:S01]  /*1e80*/  FSETP.GEU.AND P3, PT, |R90|, 1.175494350822287508e-38, PT ;  /* 0x008000005a00780b */ /* 0x000fe20003f6e200 */
[----:B------:R-:W-:Y:S01]  /*1e90*/  VIADD R9, R7, 0xc0cafb0d ;  /* 0xc0cafb0d07097836 */ /* 0x000fe20000000000 */
[----:B------:R-:W-:Y:S01]  /*1ea0*/  FSEL R5, R5, R91, !P2 ;  /* 0x0000005b05057208 */ /* 0x000fe20005000000 */
[----:B------:R-:W-:Y:S01]  /*1eb0*/  @P5 FMUL R91, R91, 0.25 ;  /* 0x3e8000005b5b5820 */ /* 0x000fe20000400000 */
[----:B------:R-:W-:Y:S01]  /*1ec0*/  IADD3 R10, PT, PT, R6, -0x3f3504f3, RZ ;  /* 0xc0cafb0d060a7810 */ /* 0x000fe20007ffe0ff */
[----:B------:R-:W-:Y:S01]  /*1ed0*/  @P1 FMUL R90, R90, 0.25 ;  /* 0x3e8000005a5a1820 */ /* 0x000fe20000400000 */
[----:B------:R-:W1:Y:S01]  /*1ee0*/  MUFU.RCP R14, R88 ;  /* 0x00000058000e7308 */ /* 0x000e620000001000 */
[----:B------:R-:W-:Y:S01]  /*1ef0*/  @!P6 FMUL R91, R91, 16777216 ;  /* 0x4b8000005b5be820 */ /* 0x000fe20000400000 */
[----:B------:R-:W-:Y:S01]  /*1f00*/  LOP3.LUT R13, R10, 0xff800000, RZ, 0xc0, !PT ;  /* 0xff8000000a0d7812 */ /* 0x000fe200078ec0ff */
[----:B------:R-:W-:Y:S01]  /*1f10*/  @!P6 FMUL R31, R31, 16777216 ;  /* 0x4b8000001f1fe820 */ /* 0x000fe20000400000 */
[----:B------:R-:W-:Y:S01]  /*1f20*/  LOP3.LUT R10, R9, 0xff800000, RZ, 0xc0, !PT ;  /* 0xff800000090a7812 */ /* 0x000fe200078ec0ff */
[----:B------:R-:W-:Y:S01]  /*1f30*/  @P1 FMUL R29, R29, 0.25 ;  /* 0x3e8000001d1d1820 */ /* 0x000fe20000400000 */
[----:B0-----:R-:W-:Y:S01]  /*1f40*/  FMUL R18, R12, R35 ;  /* 0x000000230c127220 */ /* 0x001fe20000400000 */
[----:B------:R-:W-:Y:S01]  /*1f50*/  @!P3 FMUL R90, R90, 16777216 ;  /* 0x4b8000005a5ab820 */ /* 0x000fe20000400000 */
[----:B------:R-:W0:Y:S01]  /*1f60*/  MUFU.RCP R16, R91 ;  /* 0x0000005b00107308 */ /* 0x000e220000001000 */
[----:B------:R-:W-:Y:S01]  /*1f70*/  FMUL R19, R12, R34 ;  /* 0x000000220c137220 */ /* 0x000fe20000400000 */
[----:B------:R-:W-:Y:S01]  /*1f80*/  I2FP.F32.S32 R12, R13 ;  /* 0x0000000d000c7245 */ /* 0x000fe20000201400 */
[----:B------:R-:W-:Y:S01]  /*1f90*/  @!P6 FMUL R30, R30, 16777216 ;  /* 0x4b8000001e1ee820 */ /* 0x000fe20000400000 */
[----:B------:R-:W-:Y:S01]  /*1fa0*/  @P1 FMUL R28, R28, 0.25 ;  /* 0x3e8000001c1c1820 */ /* 0x000fe20000400000 */
[----:B------:R-:W-:Y:S01]  /*1fb0*/  I2FP.F32.S32 R9, R10 ;  /* 0x0000000a00097245 */ /* 0x000fe20000201400 */
[----:B------:R-:W-:Y:S01]  /*1fc0*/  @!P3 FMUL R29, R29, 16777216 ;  /* 0x4b8000001d1db820 */ /* 0x000fe20000400000 */
[----:B------:R-:W-:Y:S01]  /*1fd0*/  FFMA.FTZ R15, R12, 1.1920928955078125e-07, R11 ;  /* 0x340000000c0f7823 */ /* 0x000fe2000001000b */
[----:B------:R-:W2:Y:S01]  /*1fe0*/  MUFU.RCP R22, R90 ;  /* 0x0000005a00167308 */ /* 0x000ea20000001000 */
[----:B------:R-:W-:-:S02]  /*1ff0*/  VIADD R11, R5, 0xc0cafb0d ;  /* 0xc0cafb0d050b7836 */ /* 0x000fc40000000000 */
[----:B------:R-:W-:Y:S01]  /*2000*/  @!P3 FMUL R28, R28, 16777216 ;  /* 0x4b8000001c1cb820 */ /* 0x000fe20000400000 */
[C---:B-1----:R-:W-:Y:S01]  /*2010*/  FMUL R20, R14.reuse, R33 ;  /* 0x000000210e147220 */ /* 0x042fe20000400000 */
[----:B------:R-:W-:Y:S01]  /*2020*/  FMUL R21, R14, R32 ;  /* 0x000000200e157220 */ /* 0x000fe20000400000 */
[----:B------:R-:W-:Y:S01]  /*2030*/  FFMA.FTZ R8, R9, 1.1920928955078125e-07, R8 ;  /* 0x3400000009087823 */ /* 0x000fe20000010008 */
[----:B------:R-:W-:Y:S01]  /*2040*/  LOP3.LUT R12, R11, 0xff800000, RZ, 0xc0, !PT ;  /* 0xff8000000b0c7812 */ /* 0x000fe200078ec0ff */
[----:B------:R-:W-:Y:S01]  /*2050*/  VIADD R11, R3, 0xc0cafb0d ;  /* 0xc0cafb0d030b7836 */ /* 0x000fe20000000000 */
[----:B------:R-:W-:Y:S01]  /*2060*/  FSEL R9, RZ, -23, P2 ;  /* 0xc1b80000ff097808 */ /* 0x000fe20001000000 */
[C---:B0-----:R-:W-:Y:S01]  /*2070*/  FMUL R17, R16.reuse, R31 ;  /* 0x0000001f10117220 */ /* 0x041fe20000400000 */
[----:B------:R-:W-:Y:S01]  /*2080*/  FMUL R16, R16, R30 ;  /* 0x0000001e10107220 */ /* 0x000fe20000400000 */
[----:B------:R-:W-:Y:S01]  /*2090*/  I2FP.F32.S32 R14, R12 ;  /* 0x0000000c000e7245 */ /* 0x000fe20000201400 */
[----:B------:R-:W-:Y:S01]  /*20a0*/  IMAD.IADD R12, R5, 0x1, -R12 ;  /* 0x00000001050c7824 */ /* 0x000fe200078e0a0c */
[----:B------:R-:W-:Y:S01]  /*20b0*/  F2FP.BF16.F32.PACK_AB R20, R20, R21 ;  /* 0x000000151414723e */ /* 0x000fe200000010ff */
[----:B------:R-:W-:Y:S01]  /*20c0*/  IMAD.IADD R13, R6, 0x1, -R13 ;  /* 0x00000001060d7824 */ /* 0x000fe200078e0a0d */
[----:B------:R-:W-:Y:S01]  /*20d0*/  F2FP.BF16.F32.PACK_AB R24, R17, R16 ;  /* 0x000000101118723e */ /* 0x000fe200000010ff */
[----:B------:R-:W-:Y:S01]  /*20e0*/  FFMA.FTZ R14, R14, 1.1920928955078125e-07, R9 ;  /* 0x340000000e0e7823 */ /* 0x000fe20000010009 */
[C---:B--2---:R-:W-:Y:S01]  /*20f0*/  FMUL R23, R22.reuse, R29 ;  /* 0x0000001d16177220 */ /* 0x044fe20000400000 */
[----:B------:R-:W-:Y:S01]  /*2100*/  FMUL R22, R22, R28 ;  /* 0x0000001c16167220 */ /* 0x000fe20000400000 */
[----:B------:R-:W-:Y:S01]  /*2110*/  LOP3.LUT R16, R11, 0xff800000, RZ, 0xc0, !PT ;  /* 0xff8000000b107812 */ /* 0x000fe200078ec0ff */
[----:B------:R-:W-:Y:S01]  /*2120*/  IMAD.IADD R11, R67, 0x1, R4 ;  /* 0x00000001430b7824 */ /* 0x000fe200078e0204 */
[----:B------:R-:W-:Y:S01]  /*2130*/  FSEL R4, RZ, -23, P0 ;  /* 0xc1b80000ff047808 */ /* 0x000fe20000000000 */
[----:B------:R-:W-:Y:S01]  /*2140*/  IMAD.IADD R10, R7, 0x1, -R10 ;  /* 0x00000001070a7824 */ /* 0x000fe200078e0a0a */
[----:B------:R-:W-:Y:S01]  /*2150*/  F2FP.BF16.F32.PACK_AB R22, R23, R22 ;  /* 0x000000161716723e */ /* 0x000fe200000010ff */
[----:B------:R-:W-:Y:S01]  /*2160*/  FADD R12, R12, -1 ;  /* 0xbf8000000c0c7421 */ /* 0x000fe20000000000 */
[----:B------:R-:W-:Y:S01]  /*2170*/  I2FP.F32.S32 R9, R16 ;  /* 0x0000001000097245 */ /* 0x000fe20000201400 */
[----:B------:R-:W-:Y:S01]  /*2180*/  IMAD.IADD R16, R3, 0x1, -R16 ;  /* 0x0000000103107824 */ /* 0x000fe200078e0a10 */
[----:B------:R-:W-:Y:S01]  /*2190*/  F2FP.BF16.F32.PACK_AB R18, R18, R19 ;  /* 0x000000131212723e */ /* 0x000fe200000010ff */
[----:B------:R0:W-:Y:S01]  /*21a0*/  STS.U16 [R11+UR6], R22 ;  /* 0x000000160b007988 */ /* 0x0001e20008000406 */
[----:B------:R-:W-:Y:S01]  /*21b0*/  PRMT R25, R22, 0x7632, R25 ;  /* 0x0000763216197816 */ /* 0x000fe20000000019 */
[----:B------:R-:W-:Y:S01]  /*21c0*/  FFMA.FTZ R17, R9, 1.1920928955078125e-07, R4 ;  /* 0x3400000009117823 */ /* 0x000fe20000010004 */
[----:B------:R-:W-:Y:S01]  /*21d0*/  LOP3.LUT R23, R11, 0x20, RZ, 0x3c, !PT ;  /* 0x000000200b177812 */ /* 0x000fe200078e3cff */
[----:B------:R-:W-:Y:S01]  /*21e0*/  FADD R13, R13, -1 ;  /* 0xbf8000000d0d7421 */ /* 0x000fe20000000000 */
[----:B------:R-:W-:Y:S01]  /*21f0*/  PRMT R21, R24, 0x7632, R21 ;  /* 0x0000763218157816 */ /* 0x000fe20000000015 */
[----:B------:R1:W-:Y:S01]  /*2200*/  STS.U16 [R11+UR6+0x80], R25 ;  /* 0x000080190b007988 */ /* 0x0003e20008000406 */
[----:B------:R-:W-:Y:S01]  /*2210*/  MOV R19, 0x3dc6b27f ;  /* 0x3dc6b27f00137802 */ /* 0x000fe20000000f00 */
[----:B------:R-:W-:Y:S01]  /*2220*/  FADD R10, R10, -1 ;  /* 0xbf8000000a0a7421 */ /* 0x000fe20000000000 */
[C---:B------:R-:W-:Y:S01]  /*2230*/  LOP3.LUT R4, R11.reuse, 0x40, RZ, 0x3c, !PT ;  /* 0x000000400b047812 */ /* 0x040fe200078e3cff */
[----:B------:R2:W-:Y:S01]  /*2240*/  STS.U16 [R23+UR6+0x400], R24 ;  /* 0x0004001817007988 */ /* 0x0005e20008000406 */
[----:B------:R-:W-:Y:S01]  /*2250*/  PRMT R26, R20, 0x7632, R26 ;  /* 0x00007632141a7816 */ /* 0x000fe2000000001a */
[----:B------:R-:W-:Y:S01]  /*2260*/  FADD R16, R16, -1 ;  /* 0xbf80000010107421 */ /* 0x000fe20000000000 */
[----:B------:R-:W-:Y:S01]  /*2270*/  LOP3.LUT R9, R11, 0x60, RZ, 0x3c, !PT ;  /* 0x000000600b097812 */ /* 0x000fe200078e3cff */
[----:B------:R-:W-:Y:S01]  /*2280*/  STS.U16 [R23+UR6+0x480], R21 ;  /* 0x0004801517007988 */ /* 0x000fe20008000406 */
[----:B0-----:R-:W-:Y:S01]  /*2290*/  PRMT R22, R18, 0x7632, R22 ;  /* 0x0000763212167816 */ /* 0x001fe20000000016 */
[----:B-1----:R-:W-:Y:S01]  /*22a0*/  FFMA.FTZ R11, R12, R19, -0.16845393180847167969 ;  /* 0xbe2c7f300c0b7423 */ /* 0x002fe20000010013 */
[----:B------:R-:W-:Y:S01]  /*22b0*/  ISETP.GE.U32.AND P2, PT, R6, 0x7f800000, PT ;  /* 0x7f8000000600780c */ /* 0x000fe20003f46070 */
[----:B------:R-:W-:Y:S01]  /*22c0*/  STS.U16 [R4+UR6+0x800], R20 ;  /* 0x0008001404007988 */ /* 0x000fe20008000406 */
[----:B------:R-:W-:Y:S01]  /*22d0*/  ISETP.GE.U32.AND P1, PT, R7, 0x7f800000, PT ;  /* 0x7f8000000700780c */ /* 0x000fe20003f26070 */
[C---:B------:R-:W-:Y:S01]  /*22e0*/  FFMA.FTZ R11, R12.reuse, R11, 0.1716887056827545166 ;  /* 0x3e2fcf2a0c0b7423 */ /* 0x040fe2000001000b */
[----:B--2---:R-:W0:Y:S01]  /*22f0*/  LDC R24, c[0x0][0x3e8] ;  /* 0x0000fa00ff187b82 */ /* 0x004e220000000800 */
[----:B------:R1:W-:Y:S01]  /*2300*/  STS.U16 [R4+UR6+0x880], R26 ;  /* 0x0008801a04007988 */ /* 0x0003e20008000406 */
[----:B------:R-:W2:Y:S01]  /*2310*/  LDCU.64 UR4, c[0x0][0x3e0] ;  /* 0x00007c00ff0477ac */ /* 0x000ea20008000a00 */
[C---:B------:R-:W-:Y:S01]  /*2320*/  FFMA.FTZ R11, R12.reuse, R11, -0.17900948226451873779 ;  /* 0xbe374e430c0b7423 */ /* 0x040fe2000001000b */
[----:B------:R-:W-:Y:S01]  /*2330*/  ISETP.GE.U32.AND P3, PT, R5, 0x7f800000, PT ;  /* 0x7f8000000500780c */ /* 0x000fe20003f66070 */
[----:B------:R-:W-:Y:S01]  /*2340*/  STS.U16 [R9+UR6+0xc00], R18 ;  /* 0x000c001209007988 */ /* 0x000fe20008000406 */
[----:B------:R-:W-:Y:S01]  /*2350*/  ISETP.GE.U32.AND P5, PT, R3, 0x7f800000, PT ;  /* 0x7f8000000300780c */ /* 0x000fe20003fa6070 */
[----:B------:R-:W-:Y:S01]  /*2360*/  FFMA.FTZ R11, R12, R11, 0.20512372255325317383 ;  /* 0x3e520bf40c0b7423 */ /* 0x000fe2000001000b */
[----:B------:R-:W-:Y:S01]  /*2370*/  FSETP.NEU.AND P0, PT, R6, RZ, PT ;  /* 0x000000ff0600720b */ /* 0x000fe20003f0d000 */
[----:B------:R3:W-:Y:S01]  /*2380*/  STS.U16 [R9+UR6+0xc80], R22 ;  /* 0x000c801609007988 */ /* 0x0007e20008000406 */
[----:B------:R-:W-:Y:S01]  /*2390*/  LEA R67, R67, UR6, 0x2 ;  /* 0x0000000643437c11 */ /* 0x000fe2000f8e10ff */
[----:B-1----:R-:W-:Y:S01]  /*23a0*/  FFMA.FTZ R4, R13, R19, -0.16845393180847167969 ;  /* 0xbe2c7f300d047423 */ /* 0x002fe20000010013 */
[C---:B------:R-:W-:Y:S01]  /*23b0*/  FFMA.FTZ R11, R12.reuse, R11, -0.24046532809734344482 ;  /* 0xbe763c8b0c0b7423 */ /* 0x040fe2000001000b */
[----:B------:R-:W-:Y:S01]  /*23c0*/  BAR.SYNC.DEFER_BLOCKING 0x0 ;  /* 0x0000000000007b1d */ /* 0x000fe20000010000 */
[----:B------:R-:W-:Y:S01]  /*23d0*/  LOP3.LUT R59, R59, 0x70, RZ, 0xc0, !PT ;  /* 0x000000703b3b7812 */ /* 0x000fe200078ec0ff */
[C---:B------:R-:W-:Y:S01]  /*23e0*/  FFMA.FTZ R4, R13.reuse, R4, 0.1716887056827545166 ;  /* 0x3e2fcf2a0d047423 */ /* 0x040fe20000010004 */
[----:B------:R-:W-:Y:S01]  /*23f0*/  FFMA.FTZ R11, R12, R11, 0.28857114911079406738 ;  /* 0x3e93bf990c0b7423 */ /* 0x000fe2000001000b */
[-C--:B---3--:R-:W-:Y:S01]  /*2400*/  FFMA.FTZ R9, R10, R19.reuse, -0.16845393180847167969 ;  /* 0xbe2c7f300a097423 */ /* 0x088fe20000010013 */
[----:B------:R-:W-:Y:S01]  /*2410*/  FFMA.FTZ R19, R16, R19, -0.16845393180847167969 ;  /* 0xbe2c7f3010137423 */ /* 0x000fe20000010013 */
[C---:B------:R-:W-:Y:S01]  /*2420*/  FFMA.FTZ R4, R13.reuse, R4, -0.17900948226451873779 ;  /* 0xbe374e430d047423 */ /* 0x040fe20000010004 */
[----:B------:R-:W-:Y:S01]  /*2430*/  FFMA.FTZ R11, R12, R11, -0.36067417263984680176 ;  /* 0xbeb8aa490c0b7423 */ /* 0x000fe2000001000b */
[----:B------:R-:W-:Y:S01]  /*2440*/  FFMA.FTZ R9, R10, R9, 0.1716887056827545166 ;  /* 0x3e2fcf2a0a097423 */ /* 0x000fe20000010009 */
[----:B------:R-:W-:Y:S01]  /*2450*/  FFMA.FTZ R19, R16, R19, 0.1716887056827545166 ;  /* 0x3e2fcf2a10137423 */ /* 0x000fe20000010013 */
[C---:B------:R-:W-:Y:S01]  /*2460*/  FFMA.FTZ R4, R13.reuse, R4, 0.20512372255325317383 ;  /* 0x3e520bf40d047423 */ /* 0x040fe20000010004 */
[----:B------:R-:W-:Y:S01]  /*2470*/  FFMA.FTZ R11, R12, R11, 0.48089820146560668945 ;  /* 0x3ef6384a0c0b7423 */ /* 0x000fe2000001000b */
[----:B------:R-:W-:Y:S01]  /*2480*/  FFMA.FTZ R9, R10, R9, -0.17900948226451873779 ;  /* 0xbe374e430a097423 */ /* 0x000fe20000010009 */
[----:B------:R-:W-:Y:S01]  /*2490*/  FFMA.FTZ R19, R16, R19, -0.17900948226451873779 ;  /* 0xbe374e4310137423 */ /* 0x000fe20000010013 */
[C---:B------:R-:W-:Y:S01]  /*24a0*/  FFMA.FTZ R4, R13.reuse, R4, -0.24046532809734344482 ;  /* 0xbe763c8b0d047423 */ /* 0x040fe20000010004 */
[----:B------:R-:W-:Y:S01]  /*24b0*/  FFMA.FTZ R11, R12, R11, -0.72134751081466674805 ;  /* 0xbf38aa3b0c0b7423 */ /* 0x000fe2000001000b */
[----:B------:R-:W-:Y:S01]  /*24c0*/  FFMA.FTZ R9, R10, R9, 0.20512372255325317383 ;  /* 0x3e520bf40a097423 */ /* 0x000fe20000010009 */
[----:B------:R-:W-:Y:S01]  /*24d0*/  FFMA.FTZ R19, R16, R19, 0.20512372255325317383 ;  /* 0x3e520bf410137423 */ /* 0x000fe20000010013 */
[C---:B------:R-:W-:Y:S01]  /*24e0*/  FFMA.FTZ R4, R13.reuse, R4, 0.28857114911079406738 ;  /* 0x3e93bf990d047423 */ /* 0x040fe20000010004 */
[----:B------:R-:W-:Y:S01]  /*24f0*/  FMUL R11, R12, R11 ;  /* 0x0000000b0c0b7220 */ /* 0x000fe20000400000 */
[----:B------:R-:W-:Y:S01]  /*2500*/  FFMA.FTZ R9, R10, R9, -0.24046532809734344482 ;  /* 0xbe763c8b0a097423 */ /* 0x000fe20000010009 */
[----:B------:R-:W-:Y:S01]  /*2510*/  FFMA.FTZ R19, R16, R19, -0.24046532809734344482 ;  /* 0xbe763c8b10137423 */ /* 0x000fe20000010013 */
[C---:B------:R-:W-:Y:S01]  /*2520*/  FFMA.FTZ R4, R13.reuse, R4, -0.36067417263984680176 ;  /* 0xbeb8aa490d047423 */ /* 0x040fe20000010004 */
[----:B------:R-:W-:Y:S01]  /*2530*/  FMUL R11, R12, R11 ;  /* 0x0000000b0c0b7220 */ /* 0x000fe20000400000 */
[----:B------:R-:W-:Y:S01]  /*2540*/  FFMA.FTZ R9, R10, R9, 0.28857114911079406738 ;  /* 0x3e93bf990a097423 */ /* 0x000fe20000010009 */
[----:B------:R-:W-:Y:S01]  /*2550*/  FFMA.FTZ R19, R16, R19, 0.28857114911079406738 ;  /* 0x3e93bf9910137423 */ /* 0x000fe20000010013 */
[C---:B------:R-:W-:Y:S01]  /*2560*/  FFMA.FTZ R4, R13.reuse, R4, 0.48089820146560668945 ;  /* 0x3ef6384a0d047423 */ /* 0x040fe20000010004 */
[----:B------:R-:W-:Y:S01]  /*2570*/  FFMA.FTZ R11, R12, 1.4426950216293334961, R11 ;  /* 0x3fb8aa3b0c0b7823 */ /* 0x000fe2000001000b */
[----:B------:R-:W-:Y:S01]  /*2580*/  FFMA.FTZ R9, R10, R9, -0.36067417263984680176 ;  /* 0xbeb8aa490a097423 */ /* 0x000fe20000010009 */
[----:B------:R-:W-:Y:S01]  /*2590*/  FFMA.FTZ R19, R16, R19, -0.36067417263984680176 ;  /* 0xbeb8aa4910137423 */ /* 0x000fe20000010013 */
[C---:B------:R-:W-:Y:S01]  /*25a0*/  FFMA.FTZ R4, R13.reuse, R4, -0.72134751081466674805 ;  /* 0xbf38aa3b0d047423 */ /* 0x040fe20000010004 */
[----:B------:R-:W1:Y:S01]  /*25b0*/  LDS R23, [R2+UR6] ;  /* 0x0000000602177984 */ /* 0x000e620008000800 */
[----:B------:R-:W-:Y:S01]  /*25c0*/  FFMA.FTZ R9, R10, R9, 0.48089820146560668945 ;  /* 0x3ef6384a0a097423 */ /* 0x000fe20000010009 */
[----:B------:R-:W-:Y:S01]  /*25d0*/  FFMA.FTZ R19, R16, R19, 0.48089820146560668945 ;  /* 0x3ef6384a10137423 */ /* 0x000fe20000010013 */
[C---:B------:R-:W-:Y:S01]  /*25e0*/  FMUL R4, R13.reuse, R4 ;  /* 0x000000040d047220 */ /* 0x040fe20000400000 */
[----:B------:R-:W3:Y:S01]  /*25f0*/  LDS R25, [R2+UR6+0x100] ;  /* 0x0001000602197984 */ /* 0x000ee20008000800 */
[----:B------:R-:W-:Y:S01]  /*2600*/  FFMA.FTZ R9, R10, R9, -0.72134751081466674805 ;  /* 0xbf38aa3b0a097423 */ /* 0x000fe20000010009 */
[----:B------:R-:W-:Y:S01]  /*2610*/  FFMA.FTZ R19, R16, R19, -0.72134751081466674805 ;  /* 0xbf38aa3b10137423 */ /* 0x000fe20000010013 */
[C---:B------:R-:W-:Y:S01]  /*2620*/  FMUL R4, R13.reuse, R4 ;  /* 0x000000040d047220 */ /* 0x040fe20000400000 */
[----:B------:R-:W4:Y:S01]  /*2630*/  LDS R27, [R2+UR6+0x200] ;  /* 0x00020006021b7984 */ /* 0x000f220008000800 */
[----:B------:R-:W-:Y:S01]  /*2640*/  FMUL R9, R10, R9 ;  /* 0x000000090a097220 */ /* 0x000fe20000400000 */
[----:B------:R-:W-:Y:S01]  /*2650*/  FMUL R19, R16, R19 ;  /* 0x0000001310137220 */ /* 0x000fe20000400000 */
[----:B------:R-:W-:Y:S01]  /*2660*/  FFMA.FTZ R4, R13, 1.4426950216293334961, R4 ;  /* 0x3fb8aa3b0d047823 */ /* 0x000fe20000010004 */
[----:B------:R5:W1:Y:S01]  /*2670*/  LDS R29, [R2+UR6+0x300] ;  /* 0x00030006021d7984 */ /* 0x000a620008000800 */
[----:B------:R-:W-:Y:S01]  /*2680*/  FMUL R9, R10, R9 ;  /* 0x000000090a097220 */ /* 0x000fe20000400000 */
[----:B------:R-:W-:Y:S01]  /*2690*/  FMUL R19, R16, R19 ;  /* 0x0000001310137220 */ /* 0x000fe20000400000 */
[----:B------:R-:W-:Y:S01]  /*26a0*/  FADD R20, R15, R4 ;  /* 0x000000040f147221 */ /* 0x000fe20000000000 */
[----:B------:R-:W-:-:S02]  /*26b0*/  @P1 IMAD.MOV.U32 R4, RZ, RZ, 0x7f800000 ;  /* 0x7f800000ff041424 */ /* 0x000fc400078e00ff */
[----:B------:R-:W-:Y:S01]  /*26c0*/  FFMA.FTZ R9, R10, 1.4426950216293334961, R9 ;  /* 0x3fb8aa3b0a097823 */ /* 0x000fe20000010009 */
[----:B------:R-:W-:Y:S01]  /*26d0*/  FFMA.FTZ R16, R16, 1.4426950216293334961, R19 ;  /* 0x3fb8aa3b10107823 */ /* 0x000fe20000010013 */
[----:B------:R-:W-:Y:S01]  /*26e0*/  FADD R19, R14, R11 ;  /* 0x0000000b0e137221 */ /* 0x000fe20000000000 */
[----:B0-----:R-:W-:Y:S01]  /*26f0*/  IMAD R64, R64, R24, RZ ;  /* 0x0000001840407224 */ /* 0x001fe200078e02ff */
[----:B------:R-:W0:Y:S01]  /*2700*/  LDC.64 R10, c[0x0][0x398] ;  /* 0x0000e600ff0a7b82 */ /* 0x000e220000000a00 */
[----:B------:R-:W-:Y:S01]  /*2710*/  FADD R18, R8, R9 ;  /* 0x0000000908127221 */ /* 0x000fe20000000000 */
[----:B------:R-:W-:Y:S01]  /*2720*/  @P2 MOV R9, 0x7f800000 ;  /* 0x7f80000000092802 */ /* 0x000fe20000000f00 */
[----:B------:R-:W-:Y:S01]  /*2730*/  @P1 FFMA.FTZ R18, R7, R4, +INF ;  /* 0x7f80000007121423 */ /* 0x000fe20000010004 */
[----:B--2---:R-:W-:Y:S01]  /*2740*/  UIMAD UR4, UR7, UR4, URZ ;  /* 0x00000004070472a4 */ /* 0x004fe2000f8e02ff */
[----:B------:R-:W-:Y:S01]  /*2750*/  IMAD R4, R65, UR5, RZ ;  /* 0x0000000541047c24 */ /* 0x000fe2000f8e02ff */
[----:B------:R-:W-:Y:S01]  /*2760*/  FSETP.NEU.AND P1, PT, R5, RZ, PT ;  /* 0x000000ff0500720b */ /* 0x000fe20003f2d000 */
[----:B------:R-:W-:Y:S01]  /*2770*/  @P2 FFMA.FTZ R20, R6, R9, +INF ;  /* 0x7f80000006142423 */ /* 0x000fe20000010009 */
[----:B------:R-:W-:Y:S01]  /*2780*/  FSETP.NEU.AND P2, PT, R7, RZ, PT ;  /* 0x000000ff0700720b */ /* 0x000fe20003f4d000 */
[C---:B------:R-:W-:Y:S01]  /*2790*/  IMAD R7, R24.reuse, 0x8, R64 ;  /* 0x0000000818077824 */ /* 0x040fe200078e0240 */
[----:B------:R-:W-:Y:S01]  /*27a0*/  USHF.L.U32 UR8, UR4, 0x1, URZ ;  /* 0x0000000104087899 */ /* 0x000fe200080006ff */
[----:B------:R-:W-:Y:S01]  /*27b0*/  @P3 IMAD.MOV.U32 R6, RZ, RZ, 0x7f800000 ;  /* 0x7f800000ff063424 */ /* 0x000fe200078e00ff */
[----:B------:R-:W-:Y:S01]  /*27c0*/  UIMAD.WIDE UR4, UR4, 0x2, URZ ;  /* 0x00000002040478a5 */ /* 0x000fe2000f8e02ff */
[----:B------:R-:W-:Y:S01]  /*27d0*/  FADD R21, R17, R16 ;  /* 0x0000001011157221 */ /* 0x000fe20000000000 */
[----:B------:R-:W-:Y:S01]  /*27e0*/  LEA R9, R24, R7, 0x3 ;  /* 0x0000000718097211 */ /* 0x000fe200078e18ff */
[----:B------:R-:W-:Y:S01]  /*27f0*/  @P3 FFMA.FTZ R19, R5, R6, +INF ;  /* 0x7f80000005133423 */ /* 0x000fe20000010006 */
[----:B------:R-:W-:Y:S01]  /*2800*/  IMAD.SHL.U32 R5, R4, 0x2, RZ ;  /* 0x0000000204057824 */ /* 0x000fe200078e00ff */
[----:B------:R-:W-:Y:S01]  /*2810*/  FSEL R20, R20, -INF , P0 ;  /* 0xff80000014147808 */ /* 0x000fe20000000000 */
[----:B------:R-:W-:Y:S01]  /*2820*/  IMAD.HI R4, R4, 0x2, RZ ;  /* 0x0000000204047827 */ /* 0x000fe200078e02ff */
[----:B------:R-:W2:Y:S03]  /*2830*/  LDC.64 R30, c[0x0][0x3a0] ;  /* 0x0000e800ff1e7b82 */ /* 0x000ea60000000a00 */
[----:B------:R-:W-:Y:S01]  /*2840*/  IMAD R13, R24, 0x10, R9 ;  /* 0x00000010180d7824 */ /* 0x000fe200078e0209 */
[----:B------:R-:W0:Y:S02]  /*2850*/  LDCU UR4, c[0x0][0x3ec] ;  /* 0x00007d80ff0477ac */ /* 0x000e240008000800 */
[----:B0-----:R-:W-:Y:S01]  /*2860*/  IADD3 R16, P3, P6, R5, UR8, R10 ;  /* 0x0000000805107c10 */ /* 0x001fe2000fe7e00a */
[----:B------:R-:W-:-:S02]  /*2870*/  @P5 IMAD.MOV.U32 R6, RZ, RZ, 0x7f800000 ;  /* 0x7f800000ff065424 */ /* 0x000fc400078e00ff */
[----:B------:R-:W-:Y:S01]  /*2880*/  FFMA R74, R20, 0.69314718246459960938, R93 ;  /* 0x3f317218144a7823 */ /* 0x000fe2000000005d */
[----:B------:R-:W-:Y:S01]  /*2890*/  LEA R15, R24, R13, 0x3 ;  /* 0x0000000d180f7211 */ /* 0x000fe200078e18ff */
[----:B------:R-:W-:Y:S01]  /*28a0*/  IMAD R63, R63, R24, RZ ;  /* 0x000000183f3f7224 */ /* 0x000fe200078e02ff */
[----:B------:R-:W-:Y:S01]  /*28b0*/  IADD3.X R22, PT, PT, R4, UR5, R11, P3, P6 ;  /* 0x0000000504167c10 */ /* 0x000fe20009fec40b */
[----:B------:R-:W-:Y:S01]  /*28c0*/  @P5 FFMA.FTZ R21, R3, R6, +INF ;  /* 0x7f80000003155423 */ /* 0x000fe20000010006 */
[----:B------:R-:W-:Y:S01]  /*28d0*/  LEA R4, P6, R64, R16, 0x1 ;  /* 0x0000001040047211 */ /* 0x000fe200078c08ff */
[----:B------:R-:W-:Y:S01]  /*28e0*/  IMAD R62, R62, R24, RZ ;  /* 0x000000183e3e7224 */ /* 0x000fe200078e02ff */
[----:B------:R-:W-:Y:S01]  /*28f0*/  LEA R6, P5, R7, R16, 0x1 ;  /* 0x0000001007067211 */ /* 0x000fe200078a08ff */
[----:B------:R-:W-:Y:S01]  /*2900*/  IMAD R17, R24, 0x8, R15 ;  /* 0x0000000818117824 */ /* 0x000fe200078e020f */
[----:B------:R-:W-:Y:S01]  /*2910*/  LEA.HI.X.SX32 R5, R64, R22, 0x1, P6 ;  /* 0x0000001640057211 */ /* 0x000fe200030f0eff */
[----:B------:R-:W-:Y:S01]  /*2920*/  VIADD R59, R59, UR6 ;  /* 0x000000063b3b7c36 */ /* 0x000fe20008000000 */
[----:B------:R-:W-:-:S02]  /*2930*/  LEA R8, P3, R9, R16, 0x1 ;  /* 0x0000001009087211 */ /* 0x000fc400078608ff */
[----:B------:R-:W-:Y:S01]  /*2940*/  LEA.HI.X.SX32 R7, R7, R22, 0x1, P5 ;  /* 0x0000001607077211 */ /* 0x000fe200028f0eff */
[----:B-1----:R-:W-:Y:S01]  /*2950*/  STG.E.U16 desc[UR10][R4.64], R23 ;  /* 0x0000001704007986 */ /* 0x002fe2000c10150a */
[----:B------:R-:W-:Y:S01]  /*2960*/  PRMT R24, R23, 0x7632, R24 ;  /* 0x0000763217187816 */ /* 0x000fe20000000018 */
[----:B------:R-:W-:Y:S01]  /*2970*/  UIMAD UR4, UR7, UR4, URZ ;  /* 0x00000004070472a4 */ /* 0x000fe2000f8e02ff */
[-C--:B------:R-:W-:Y:S02]  /*2980*/  LEA R10, P6, R63, R16.reuse, 0x1 ;  /* 0x000000103f0a7211 */ /* 0x080fe400078c08ff */
[----:B------:R-:W-:Y:S01]  /*2990*/  LEA R12, P5, R13, R16, 0x1 ;  /* 0x000000100d0c7211 */ /* 0x000fe200078a08ff */
[----:B------:R0:W-:Y:S01]  /*29a0*/  STG.E.U16 desc[UR10][R6.64], R24 ;  /* 0x0000001806007986 */ /* 0x0001e2000c10150a */
[----:B------:R-:W-:Y:S01]  /*29b0*/  LEA.HI.X.SX32 R9, R9, R22, 0x1, P3 ;  /* 0x0000001609097211 */ /* 0x000fe200018f0eff */
[----:B------:R-:W-:Y:S01]  /*29c0*/  USHF.L.U32 UR7, UR4, 0x2, URZ ;  /* 0x0000000204077899 */ /* 0x000fe200080006ff */
[----:B------:R-:W-:Y:S01]  /*29d0*/  LEA R14, P3, R15, R16, 0x1 ;  /* 0x000000100f0e7211 */ /* 0x000fe200078608ff */
[----:B------:R-:W-:Y:S01]  /*29e0*/  UIMAD.WIDE UR4, UR4, 0x4, URZ ;  /* 0x00000004040478a5 */ /* 0x000fe2000f8e02ff */
[----:B------:R-:W-:Y:S01]  /*29f0*/  LEA.HI.X.SX32 R11, R63, R22, 0x1, P6 ;  /* 0x000000163f0b7211 */ /* 0x000fe200030f0eff */
[----:B---3--:R4:W-:Y:S01]  /*2a00*/  STG.E.U16 desc[UR10][R8.64], R25 ;  /* 0x0000001908007986 */ /* 0x0089e2000c10150a */
[----:B-----5:R-:W-:-:S02]  /*2a10*/  LEA R2, P6, R17, R16, 0x1 ;  /* 0x0000001011027211 */ /* 0x020fc400078c08ff */
[----:B------:R-:W-:Y:S02]  /*2a20*/  LEA.HI.X.SX32 R13, R13, R22, 0x1, P5 ;  /* 0x000000160d0d7211 */ /* 0x000fe400028f0eff */
[----:B------:R-:W-:Y:S02]  /*2a30*/  LEA R16, P5, R62, R16, 0x1 ;  /* 0x000000103e107211 */ /* 0x000fe400078a08ff */
[----:B0-----:R-:W-:Y:S02]  /*2a40*/  PRMT R7, R25, 0x7632, R7 ;  /* 0x0000763219077816 */ /* 0x001fe40000000007 */
[----:B------:R-:W-:Y:S02]  /*2a50*/  LEA.HI.X.SX32 R15, R15, R22, 0x1, P3 ;  /* 0x000000160f0f7211 */ /* 0x000fe400018f0eff */
[----:B------:R-:W-:Y:S01]  /*2a60*/  FSETP.NEU.AND P3, PT, R3, RZ, PT ;  /* 0x000000ff0300720b */ /* 0x000fe20003f6d000 */
[----:B------:R0:W-:Y:S01]  /*2a70*/  STG.E.U16 desc[UR10][R10.64], R7 ;  /* 0x000000070a007986 */ /* 0x0001e2000c10150a */
[----:B----4-:R-:W-:-:S02]  /*2a80*/  PRMT R9, R27, 0x7632, R9 ;  /* 0x000076321b097816 */ /* 0x010fc40000000009 */
[-C--:B------:R-:W-:Y:S01]  /*2a90*/  LEA.HI.X.SX32 R3, R17, R22.reuse, 0x1, P6 ;  /* 0x0000001611037211 */ /* 0x080fe200030f0eff */
[----:B------:R-:W-:Y:S01]  /*2aa0*/  STG.E.U16 desc[UR10][R12.64], R27 ;  /* 0x0000001b0c007986 */ /* 0x000fe2000c10150a */
[----:B------:R-:W-:Y:S02]  /*2ab0*/  LEA.HI.X.SX32 R17, R62, R22, 0x1, P5 ;  /* 0x000000163e117211 */ /* 0x000fe400028f0eff */
[----:B------:R-:W-:Y:S01]  /*2ac0*/  FSEL R5, R18, -INF , P2 ;  /* 0xff80000012057808 */ /* 0x000fe20001000000 */
[----:B------:R-:W-:Y:S01]  /*2ad0*/  STG.E.U16 desc[UR10][R14.64], R9 ;  /* 0x000000090e007986 */ /* 0x000fe2000c10150a */
[----:B------:R-:W-:Y:S02]  /*2ae0*/  FSEL R4, R19, -INF , P1 ;  /* 0xff80000013047808 */ /* 0x000fe40000800000 */
[----:B------:R-:W-:Y:S01]  /*2af0*/  FSEL R6, R21, -INF , P3 ;  /* 0xff80000015067808 */ /* 0x000fe20001800000 */
[----:B------:R1:W-:Y:S01]  /*2b00*/  STG.E.U16 desc[UR10][R2.64], R29 ;  /* 0x0000001d02007986 */ /* 0x0003e2000c10150a */
[----:B0-----:R-:W-:Y:S01]  /*2b10*/  PRMT R11, R29, 0x7632, R11 ;  /* 0x000076321d0b7816 */ /* 0x001fe2000000000b */
[----:B------:R-:W-:Y:S01]  /*2b20*/  FFMA R72, R5, 0.69314718246459960938, R92 ;  /* 0x3f31721805487823 */ /* 0x000fe2000000005c */
[----:B------:R-:W-:Y:S01]  /*2b30*/  FFMA R73, R4, 0.69314718246459960938, R73 ;  /* 0x3f31721804497823 */ /* 0x000fe20000000049 */
[----:B------:R-:W-:Y:S01]  /*2b40*/  FFMA R75, R6, 0.69314718246459960938, R95 ;  /* 0x3f317218064b7823 */ /* 0x000fe2000000005f */
[C---:B------:R-:W-:Y:S01]  /*2b50*/  IMAD.HI R4, R65.reuse, 0x4, RZ ;  /* 0x0000000441047827 */ /* 0x040fe200078e02ff */
[----:B------:R0:W-:Y:S01]  /*2b60*/  STG.E.U16 desc[UR10][R16.64], R11 ;  /* 0x0000000b10007986 */ /* 0x0001e2000c10150a */
[----:B------:R-:W-:Y:S01]  /*2b70*/  LEA.HI R0, R0, R59, RZ, 0x1f ;  /* 0x0000003b00007211 */ /* 0x000fe200078ff8ff */
[----:B------:R-:W-:Y:S01]  /*2b80*/  BAR.SYNC.DEFER_BLOCKING 0x0 ;  /* 0x0000000000007b1d */ /* 0x000fe20000010000 */
[----:B-1----:R-:W-:-:S05]  /*2b90*/  IMAD.SHL.U32 R3, R65, 0x4, RZ ;  /* 0x0000000441037824 */ /* 0x002fca00078e00ff */
[----:B--2---:R-:W-:-:S04]  /*2ba0*/  IADD3 R2, P0, P1, R3, UR7, R30 ;  /* 0x0000000703027c10 */ /* 0x004fc8000f91e01e */
[----:B------:R-:W-:Y:S01]  /*2bb0*/  IADD3.X R3, PT, PT, R4, UR5, R31, P0, P1 ;  /* 0x0000000504037c10 */ /* 0x000fe200087e241f */
[----:B------:R0:W-:Y:S01]  /*2bc0*/  STS.128 [R67], R72 ;  /* 0x0000004843007388 */ /* 0x0001e20000000c00 */
[----:B------:R-:W-:Y:S06]  /*2bd0*/  BAR.SYNC.DEFER_BLOCKING 0x0 ;  /* 0x0000000000007b1d */ /* 0x000fec0000010000 */
[----:B------:R-:W-:Y:S05]  /*2be0*/  @P4 EXIT ;  /* 0x000000000000494d */ /* 0x000fea0003800000 */
[----:B------:R-:W1:Y:S04]  /*2bf0*/  LDS R5, [R0] ;  /* 0x0000000000057984 */ /* 0x000e680000000800 */
[----:B-1----:R-:W-:Y:S01]  /*2c00*/  STG.E desc[UR10][R2.64], R5 ;  /* 0x0000000502007986 */ /* 0x002fe2000c10190a */
[----:B------:R-:W-:Y:S05]  /*2c10*/  EXIT ;  /* 0x000000000000794d */ /* 0x000fea0003800000 */
.L_x_2:
[----:B------:R-:W-:-:S00]  /*2c20*/  BRA `(.L_x_2) ;  /* 0xfffffffc00fc7947 */ /* 0x000fc0000383ffff */
[----:B------:R-:W-:-:S00]  /*2c30*/  NOP ;  /* 0x0000000000007918 */ /* 0x000fc00000000000 */
        /* <DEDUP_REMOVED lines=12> */
.L_x_3:


//--------------------- .nv.global.init           --------------------------
	.section	.nv.global.init,"aw",@progbits
.nv.global.init:
	.type		_$_str,@object
	.size		_$_str,(.L_0 - _$_str)
_$_str:
        /*0000*/ 	.byte	0x5f, 0x5f, 0x43, 0x55, 0x44, 0x41, 0x5f, 0x46, 0x54, 0x5a, 0x00
.L_0:


//--------------------- .nv.shared.attn_fwd       --------------------------
	.section	.nv.shared.attn_fwd,"aw",@nobits
	.sectionflags	@""
	.align	16
	.zero		1024


//--------------------- .nv.shared.reserved.0     --------------------------
	.section	.nv.shared.reserved.0,"aw",@nobits
	.weak		__nv_reservedSMEM_offset_0_alias
	.size		__nv_reservedSMEM_offset_0_alias, 0, 64
	.other		__nv_reservedSMEM_offset_0_alias,@"STO_CUDA_RESERVED_SHARED STV_DEFAULT"
__nv_reservedSMEM_offset_0_alias:
	.zero		0
	.zero		64


//--------------------- .nv.constant0.attn_fwd    --------------------------
	.section	.nv.constant0.attn_fwd,"a",@progbits
	.sectionflags	@""
	.align	4
.nv.constant0.attn_fwd:
	.zero		1032


//--------------------- SYMBOLS --------------------------

	.type		.nv.reservedSmem.offset0,@object
	.size		.nv.reservedSmem.offset0,0x4
	.type		.nv.reservedSmem.cap,@object
	.size		.nv.reservedSmem.cap,0x4
